//
// Generated by NVIDIA NVVM Compiler
//
// Compiler Build ID: CL-36424714
// Cuda compilation tools, release 13.0, V13.0.88
// Based on NVVM 20.0.0
//

.version 9.0
.target sm_100
.address_size 64

	// .globl	_Z16update_positionsP4Bodyi

.visible .entry _Z16update_positionsP4Bodyi(
	.param .u64 .ptr .align 1 _Z16update_positionsP4Bodyi_param_0,
	.param .u32 _Z16update_positionsP4Bodyi_param_1
)
{
	.reg .pred 	%p<18>;
	.reg .b32 	%r<44>;
	.reg .b32 	%f<348>;
	.reg .b64 	%rd<33>;

	ld.param.u64 	%rd8, [_Z16update_positionsP4Bodyi_param_0];
	ld.param.u32 	%r24, [_Z16update_positionsP4Bodyi_param_1];
	cvta.to.global.u64 	%rd1, %rd8;
	mov.u32 	%r25, %ctaid.x;
	mov.u32 	%r26, %ntid.x;
	mov.u32 	%r27, %tid.x;
	mad.lo.s32 	%r1, %r25, %r26, %r27;
	setp.ge.s32 	%p1, %r1, %r24;
	@%p1 bra 	$L__BB0_25;
	setp.lt.s32 	%p2, %r1, 1;
	mov.f32 	%f327, 0f00000000;
	mov.b32 	%r38, 0;
	mov.f32 	%f328, %f327;
	@%p2 bra 	$L__BB0_10;
	mul.wide.u32 	%rd9, %r1, 20;
	add.s64 	%rd10, %rd1, %rd9;
	ld.global.f32 	%f1, [%rd10];
	ld.global.f32 	%f2, [%rd10+4];
	ld.global.f32 	%f59, [%rd10+16];
	mul.f32 	%f3, %f59, 0f2E92C4F8;
	min.s32 	%r30, %r1, %r24;
	max.s32 	%r38, %r30, 1;
	and.b32  	%r3, %r38, 3;
	setp.lt.s32 	%p3, %r30, 4;
	mov.f32 	%f328, 0f00000000;
	mov.b32 	%r37, 0;
	mov.f32 	%f327, %f328;
	@%p3 bra 	$L__BB0_5;
	and.b32  	%r37, %r38, 2147483644;
	neg.s32 	%r35, %r37;
	add.s64 	%rd31, %rd1, 40;
	mov.f32 	%f328, 0f00000000;
$L__BB0_4:
	.pragma "nounroll";
	ld.global.f32 	%f61, [%rd31+-40];
	sub.f32 	%f62, %f61, %f1;
	ld.global.f32 	%f63, [%rd31+-36];
	sub.f32 	%f64, %f63, %f2;
	mul.f32 	%f65, %f64, %f64;
	fma.rn.f32 	%f66, %f62, %f62, %f65;
	add.f32 	%f67, %f66, 0f3089705F;
	ld.global.f32 	%f68, [%rd31+-24];
	mul.f32 	%f69, %f3, %f68;
	div.rn.f32 	%f70, %f69, %f67;
	sqrt.rn.f32 	%f71, %f67;
	mul.f32 	%f72, %f62, %f70;
	div.rn.f32 	%f73, %f72, %f71;
	add.f32 	%f74, %f327, %f73;
	mul.f32 	%f75, %f64, %f70;
	div.rn.f32 	%f76, %f75, %f71;
	add.f32 	%f77, %f328, %f76;
	ld.global.f32 	%f78, [%rd31+-20];
	sub.f32 	%f79, %f78, %f1;
	ld.global.f32 	%f80, [%rd31+-16];
	sub.f32 	%f81, %f80, %f2;
	mul.f32 	%f82, %f81, %f81;
	fma.rn.f32 	%f83, %f79, %f79, %f82;
	add.f32 	%f84, %f83, 0f3089705F;
	ld.global.f32 	%f85, [%rd31+-4];
	mul.f32 	%f86, %f3, %f85;
	div.rn.f32 	%f87, %f86, %f84;
	sqrt.rn.f32 	%f88, %f84;
	mul.f32 	%f89, %f79, %f87;
	div.rn.f32 	%f90, %f89, %f88;
	add.f32 	%f91, %f74, %f90;
	mul.f32 	%f92, %f81, %f87;
	div.rn.f32 	%f93, %f92, %f88;
	add.f32 	%f94, %f77, %f93;
	ld.global.f32 	%f95, [%rd31];
	sub.f32 	%f96, %f95, %f1;
	ld.global.f32 	%f97, [%rd31+4];
	sub.f32 	%f98, %f97, %f2;
	mul.f32 	%f99, %f98, %f98;
	fma.rn.f32 	%f100, %f96, %f96, %f99;
	add.f32 	%f101, %f100, 0f3089705F;
	ld.global.f32 	%f102, [%rd31+16];
	mul.f32 	%f103, %f3, %f102;
	div.rn.f32 	%f104, %f103, %f101;
	sqrt.rn.f32 	%f105, %f101;
	mul.f32 	%f106, %f96, %f104;
	div.rn.f32 	%f107, %f106, %f105;
	add.f32 	%f108, %f91, %f107;
	mul.f32 	%f109, %f98, %f104;
	div.rn.f32 	%f110, %f109, %f105;
	add.f32 	%f111, %f94, %f110;
	ld.global.f32 	%f112, [%rd31+20];
	sub.f32 	%f113, %f112, %f1;
	ld.global.f32 	%f114, [%rd31+24];
	sub.f32 	%f115, %f114, %f2;
	mul.f32 	%f116, %f115, %f115;
	fma.rn.f32 	%f117, %f113, %f113, %f116;
	add.f32 	%f118, %f117, 0f3089705F;
	ld.global.f32 	%f119, [%rd31+36];
	mul.f32 	%f120, %f3, %f119;
	div.rn.f32 	%f121, %f120, %f118;
	sqrt.rn.f32 	%f122, %f118;
	mul.f32 	%f123, %f113, %f121;
	div.rn.f32 	%f124, %f123, %f122;
	add.f32 	%f327, %f108, %f124;
	mul.f32 	%f125, %f115, %f121;
	div.rn.f32 	%f126, %f125, %f122;
	add.f32 	%f328, %f111, %f126;
	add.s32 	%r35, %r35, 4;
	add.s64 	%rd31, %rd31, 80;
	setp.ne.s32 	%p4, %r35, 0;
	@%p4 bra 	$L__BB0_4;
$L__BB0_5:
	setp.eq.s32 	%p5, %r3, 0;
	@%p5 bra 	$L__BB0_10;
	setp.eq.s32 	%p6, %r3, 1;
	@%p6 bra 	$L__BB0_8;
	mul.wide.u32 	%rd11, %r37, 20;
	add.s64 	%rd12, %rd1, %rd11;
	ld.global.f32 	%f128, [%rd12];
	sub.f32 	%f129, %f128, %f1;
	ld.global.f32 	%f130, [%rd12+4];
	sub.f32 	%f131, %f130, %f2;
	mul.f32 	%f132, %f131, %f131;
	fma.rn.f32 	%f133, %f129, %f129, %f132;
	add.f32 	%f134, %f133, 0f3089705F;
	ld.global.f32 	%f135, [%rd12+16];
	mul.f32 	%f136, %f3, %f135;
	div.rn.f32 	%f137, %f136, %f134;
	sqrt.rn.f32 	%f138, %f134;
	mul.f32 	%f139, %f129, %f137;
	div.rn.f32 	%f140, %f139, %f138;
	add.f32 	%f141, %f327, %f140;
	mul.f32 	%f142, %f131, %f137;
	div.rn.f32 	%f143, %f142, %f138;
	add.f32 	%f144, %f328, %f143;
	ld.global.f32 	%f145, [%rd12+20];
	sub.f32 	%f146, %f145, %f1;
	ld.global.f32 	%f147, [%rd12+24];
	sub.f32 	%f148, %f147, %f2;
	mul.f32 	%f149, %f148, %f148;
	fma.rn.f32 	%f150, %f146, %f146, %f149;
	add.f32 	%f151, %f150, 0f3089705F;
	ld.global.f32 	%f152, [%rd12+36];
	mul.f32 	%f153, %f3, %f152;
	div.rn.f32 	%f154, %f153, %f151;
	sqrt.rn.f32 	%f155, %f151;
	mul.f32 	%f156, %f146, %f154;
	div.rn.f32 	%f157, %f156, %f155;
	add.f32 	%f327, %f141, %f157;
	mul.f32 	%f158, %f148, %f154;
	div.rn.f32 	%f159, %f158, %f155;
	add.f32 	%f328, %f144, %f159;
	add.s32 	%r37, %r37, 2;
$L__BB0_8:
	and.b32  	%r31, %r38, 1;
	setp.eq.b32 	%p7, %r31, 1;
	not.pred 	%p8, %p7;
	@%p8 bra 	$L__BB0_10;
	mul.wide.u32 	%rd13, %r37, 20;
	add.s64 	%rd14, %rd1, %rd13;
	ld.global.f32 	%f160, [%rd14];
	sub.f32 	%f161, %f160, %f1;
	ld.global.f32 	%f162, [%rd14+4];
	sub.f32 	%f163, %f162, %f2;
	mul.f32 	%f164, %f163, %f163;
	fma.rn.f32 	%f165, %f161, %f161, %f164;
	add.f32 	%f166, %f165, 0f3089705F;
	ld.global.f32 	%f167, [%rd14+16];
	mul.f32 	%f168, %f3, %f167;
	div.rn.f32 	%f169, %f168, %f166;
	sqrt.rn.f32 	%f170, %f166;
	mul.f32 	%f171, %f161, %f169;
	div.rn.f32 	%f172, %f171, %f170;
	add.f32 	%f327, %f327, %f172;
	mul.f32 	%f173, %f163, %f169;
	div.rn.f32 	%f174, %f173, %f170;
	add.f32 	%f328, %f328, %f174;
$L__BB0_10:
	setp.ge.s32 	%p9, %r38, %r24;
	@%p9 bra 	$L__BB0_14;
	setp.eq.s32 	%p10, %r1, %r38;
	@%p10 bra 	$L__BB0_13;
	mul.wide.u32 	%rd15, %r38, 20;
	add.s64 	%rd16, %rd1, %rd15;
	ld.global.f32 	%f175, [%rd16];
	mul.wide.s32 	%rd17, %r1, 20;
	add.s64 	%rd18, %rd1, %rd17;
	ld.global.f32 	%f176, [%rd18];
	sub.f32 	%f177, %f175, %f176;
	ld.global.f32 	%f178, [%rd16+4];
	ld.global.f32 	%f179, [%rd18+4];
	sub.f32 	%f180, %f178, %f179;
	mul.f32 	%f181, %f180, %f180;
	fma.rn.f32 	%f182, %f177, %f177, %f181;
	add.f32 	%f183, %f182, 0f3089705F;
	ld.global.f32 	%f184, [%rd18+16];
	mul.f32 	%f185, %f184, 0f2E92C4F8;
	ld.global.f32 	%f186, [%rd16+16];
	mul.f32 	%f187, %f185, %f186;
	div.rn.f32 	%f188, %f187, %f183;
	sqrt.rn.f32 	%f189, %f183;
	mul.f32 	%f190, %f177, %f188;
	div.rn.f32 	%f191, %f190, %f189;
	add.f32 	%f327, %f327, %f191;
	mul.f32 	%f192, %f180, %f188;
	div.rn.f32 	%f193, %f192, %f189;
	add.f32 	%f328, %f328, %f193;
$L__BB0_13:
	add.s32 	%r38, %r38, 1;
$L__BB0_14:
	setp.lt.s32 	%p11, %r38, %r24;
	@%p11 bra 	$L__BB0_16;
	mul.wide.s32 	%rd19, %r1, 20;
	add.s64 	%rd20, %rd1, %rd19;
	ld.global.f32 	%f345, [%rd20+16];
	ld.global.f32 	%f344, [%rd20];
	ld.global.f32 	%f343, [%rd20+4];
	bra.uni 	$L__BB0_24;
$L__BB0_16:
	mul.wide.s32 	%rd21, %r1, 20;
	add.s64 	%rd22, %rd1, %rd21;
	ld.global.f32 	%f344, [%rd22];
	ld.global.f32 	%f343, [%rd22+4];
	ld.global.f32 	%f345, [%rd22+16];
	mul.f32 	%f34, %f345, 0f2E92C4F8;
	sub.s32 	%r14, %r24, %r38;
	and.b32  	%r15, %r14, 3;
	sub.s32 	%r32, %r38, %r24;
	setp.gt.u32 	%p12, %r32, -4;
	@%p12 bra 	$L__BB0_19;
	and.b32  	%r33, %r14, -4;
	neg.s32 	%r40, %r33;
	mul.wide.u32 	%rd23, %r38, 20;
	add.s64 	%rd24, %rd23, %rd1;
	add.s64 	%rd32, %rd24, 40;
$L__BB0_18:
	.pragma "nounroll";
	ld.global.f32 	%f195, [%rd32+-40];
	sub.f32 	%f196, %f195, %f344;
	ld.global.f32 	%f197, [%rd32+-36];
	sub.f32 	%f198, %f197, %f343;
	mul.f32 	%f199, %f198, %f198;
	fma.rn.f32 	%f200, %f196, %f196, %f199;
	add.f32 	%f201, %f200, 0f3089705F;
	ld.global.f32 	%f202, [%rd32+-24];
	mul.f32 	%f203, %f34, %f202;
	div.rn.f32 	%f204, %f203, %f201;
	sqrt.rn.f32 	%f205, %f201;
	mul.f32 	%f206, %f196, %f204;
	div.rn.f32 	%f207, %f206, %f205;
	add.f32 	%f208, %f327, %f207;
	mul.f32 	%f209, %f198, %f204;
	div.rn.f32 	%f210, %f209, %f205;
	add.f32 	%f211, %f328, %f210;
	ld.global.f32 	%f212, [%rd32+-20];
	sub.f32 	%f213, %f212, %f344;
	ld.global.f32 	%f214, [%rd32+-16];
	sub.f32 	%f215, %f214, %f343;
	mul.f32 	%f216, %f215, %f215;
	fma.rn.f32 	%f217, %f213, %f213, %f216;
	add.f32 	%f218, %f217, 0f3089705F;
	ld.global.f32 	%f219, [%rd32+-4];
	mul.f32 	%f220, %f34, %f219;
	div.rn.f32 	%f221, %f220, %f218;
	sqrt.rn.f32 	%f222, %f218;
	mul.f32 	%f223, %f213, %f221;
	div.rn.f32 	%f224, %f223, %f222;
	add.f32 	%f225, %f208, %f224;
	mul.f32 	%f226, %f215, %f221;
	div.rn.f32 	%f227, %f226, %f222;
	add.f32 	%f228, %f211, %f227;
	ld.global.f32 	%f229, [%rd32];
	sub.f32 	%f230, %f229, %f344;
	ld.global.f32 	%f231, [%rd32+4];
	sub.f32 	%f232, %f231, %f343;
	mul.f32 	%f233, %f232, %f232;
	fma.rn.f32 	%f234, %f230, %f230, %f233;
	add.f32 	%f235, %f234, 0f3089705F;
	ld.global.f32 	%f236, [%rd32+16];
	mul.f32 	%f237, %f34, %f236;
	div.rn.f32 	%f238, %f237, %f235;
	sqrt.rn.f32 	%f239, %f235;
	mul.f32 	%f240, %f230, %f238;
	div.rn.f32 	%f241, %f240, %f239;
	add.f32 	%f242, %f225, %f241;
	mul.f32 	%f243, %f232, %f238;
	div.rn.f32 	%f244, %f243, %f239;
	add.f32 	%f245, %f228, %f244;
	ld.global.f32 	%f246, [%rd32+20];
	sub.f32 	%f247, %f246, %f344;
	ld.global.f32 	%f248, [%rd32+24];
	sub.f32 	%f249, %f248, %f343;
	mul.f32 	%f250, %f249, %f249;
	fma.rn.f32 	%f251, %f247, %f247, %f250;
	add.f32 	%f252, %f251, 0f3089705F;
	ld.global.f32 	%f253, [%rd32+36];
	mul.f32 	%f254, %f34, %f253;
	div.rn.f32 	%f255, %f254, %f252;
	sqrt.rn.f32 	%f256, %f252;
	mul.f32 	%f257, %f247, %f255;
	div.rn.f32 	%f258, %f257, %f256;
	add.f32 	%f327, %f242, %f258;
	mul.f32 	%f259, %f249, %f255;
	div.rn.f32 	%f260, %f259, %f256;
	add.f32 	%f328, %f245, %f260;
	add.s32 	%r38, %r38, 4;
	add.s32 	%r40, %r40, 4;
	add.s64 	%rd32, %rd32, 80;
	setp.ne.s32 	%p13, %r40, 0;
	@%p13 bra 	$L__BB0_18;
$L__BB0_19:
	setp.eq.s32 	%p14, %r15, 0;
	@%p14 bra 	$L__BB0_24;
	setp.eq.s32 	%p15, %r15, 1;
	@%p15 bra 	$L__BB0_22;
	mul.wide.u32 	%rd25, %r38, 20;
	add.s64 	%rd26, %rd1, %rd25;
	ld.global.f32 	%f262, [%rd26];
	sub.f32 	%f263, %f262, %f344;
	ld.global.f32 	%f264, [%rd26+4];
	sub.f32 	%f265, %f264, %f343;
	mul.f32 	%f266, %f265, %f265;
	fma.rn.f32 	%f267, %f263, %f263, %f266;
	add.f32 	%f268, %f267, 0f3089705F;
	ld.global.f32 	%f269, [%rd26+16];
	mul.f32 	%f270, %f34, %f269;
	div.rn.f32 	%f271, %f270, %f268;
	sqrt.rn.f32 	%f272, %f268;
	mul.f32 	%f273, %f263, %f271;
	div.rn.f32 	%f274, %f273, %f272;
	add.f32 	%f275, %f327, %f274;
	mul.f32 	%f276, %f265, %f271;
	div.rn.f32 	%f277, %f276, %f272;
	add.f32 	%f278, %f328, %f277;
	ld.global.f32 	%f279, [%rd26+20];
	sub.f32 	%f280, %f279, %f344;
	ld.global.f32 	%f281, [%rd26+24];
	sub.f32 	%f282, %f281, %f343;
	mul.f32 	%f283, %f282, %f282;
	fma.rn.f32 	%f284, %f280, %f280, %f283;
	add.f32 	%f285, %f284, 0f3089705F;
	ld.global.f32 	%f286, [%rd26+36];
	mul.f32 	%f287, %f34, %f286;
	div.rn.f32 	%f288, %f287, %f285;
	sqrt.rn.f32 	%f289, %f285;
	mul.f32 	%f290, %f280, %f288;
	div.rn.f32 	%f291, %f290, %f289;
	add.f32 	%f327, %f275, %f291;
	mul.f32 	%f292, %f282, %f288;
	div.rn.f32 	%f293, %f292, %f289;
	add.f32 	%f328, %f278, %f293;
	add.s32 	%r38, %r38, 2;
$L__BB0_22:
	and.b32  	%r34, %r14, 1;
	setp.eq.b32 	%p16, %r34, 1;
	not.pred 	%p17, %p16;
	@%p17 bra 	$L__BB0_24;
	mul.wide.u32 	%rd27, %r38, 20;
	add.s64 	%rd28, %rd1, %rd27;
	ld.global.f32 	%f294, [%rd28];
	sub.f32 	%f295, %f294, %f344;
	ld.global.f32 	%f296, [%rd28+4];
	sub.f32 	%f297, %f296, %f343;
	mul.f32 	%f298, %f297, %f297;
	fma.rn.f32 	%f299, %f295, %f295, %f298;
	add.f32 	%f300, %f299, 0f3089705F;
	ld.global.f32 	%f301, [%rd28+16];
	mul.f32 	%f302, %f34, %f301;
	div.rn.f32 	%f303, %f302, %f300;
	sqrt.rn.f32 	%f304, %f300;
	mul.f32 	%f305, %f295, %f303;
	div.rn.f32 	%f306, %f305, %f304;
	add.f32 	%f327, %f327, %f306;
	mul.f32 	%f307, %f297, %f303;
	div.rn.f32 	%f308, %f307, %f304;
	add.f32 	%f328, %f328, %f308;
$L__BB0_24:
	div.rn.f32 	%f309, %f327, %f345;
	div.rn.f32 	%f310, %f328, %f345;
	mul.wide.s32 	%rd29, %r1, 20;
	add.s64 	%rd30, %rd1, %rd29;
	ld.global.f32 	%f311, [%rd30+8];
	fma.rn.f32 	%f312, %f309, 0f3C23D70A, %f311;
	st.global.f32 	[%rd30+8], %f312;
	ld.global.f32 	%f313, [%rd30+12];
	fma.rn.f32 	%f314, %f310, 0f3C23D70A, %f313;
	st.global.f32 	[%rd30+12], %f314;
	fma.rn.f32 	%f315, %f312, 0f3C23D70A, %f344;
	st.global.f32 	[%rd30], %f315;
	fma.rn.f32 	%f316, %f314, 0f3C23D70A, %f343;
	st.global.f32 	[%rd30+4], %f316;
$L__BB0_25:
	ret;

}


// ===== COMPILED SASS (sm_100) =====

	.target	sm_100

	.elftype	@"ET_EXEC"


//--------------------- .note.nv.tkinfo           --------------------------
	.section	.note.nv.tkinfo,"",@"SHT_NOTE"
	.sectionflags	@"SHF_NOTE_NV_TKINFO"
	.tkinfo
        /*0018*/ 	.word	0x00000002
        /*0030*/ 	.string	""
        /*0030*/ 	.string	"ptxas"
        /*0030*/ 	.string	"Cuda compilation tools, release 13.0, V13.0.88"
        /*0030*/ 	.string	"Build cuda_13.0.r13.0/compiler.36424714_0"
        /*0030*/ 	.string	"-arch sm_100 -m 64 "



//--------------------- .note.nv.cuinfo           --------------------------
	.section	.note.nv.cuinfo,"",@"SHT_NOTE"
	.sectionflags	@"SHF_NOTE_NV_CUINFO"
        /*0018*/ 	.short	0x0002
        /*001a*/ 	.short	0x0064
        /*001c*/ 	.short	0x0082
	.zero		2


//--------------------- .nv.info                  --------------------------
	.section	.nv.info,"",@"SHT_CUDA_INFO"
	.align	4


	//----- nvinfo : EIATTR_REGCOUNT
	.align		4
        /*0000*/ 	.byte	0x04, 0x2f
        /*0002*/ 	.short	(.L_1 - .L_0)
	.align		4
.L_0:
        /*0004*/ 	.word	index@(_Z16update_positionsP4Bodyi)
        /*0008*/ 	.word	0x00000020


	//----- nvinfo : EIATTR_FRAME_SIZE
	.align		4
.L_1:
        /*000c*/ 	.byte	0x04, 0x11
        /*000e*/ 	.short	(.L_3 - .L_2)
	.align		4
.L_2:
        /*0010*/ 	.word	index@($__internal_1_$__cuda_sm3x_div_rn_noftz_f32_slowpath)
        /*0014*/ 	.word	0x00000000


	//----- nvinfo : EIATTR_FRAME_SIZE
	.align		4
.L_3:
        /*0018*/ 	.byte	0x04, 0x11
        /*001a*/ 	.short	(.L_5 - .L_4)
	.align		4
.L_4:
        /*001c*/ 	.word	index@($__internal_0_$__cuda_sm20_sqrt_rn_f32_slowpath)
        /*0020*/ 	.word	0x00000000


	//----- nvinfo : EIATTR_FRAME_SIZE
	.align		4
.L_5:
        /*0024*/ 	.byte	0x04, 0x11
        /*0026*/ 	.short	(.L_7 - .L_6)
	.align		4
.L_6:
        /*0028*/ 	.word	index@(_Z16update_positionsP4Bodyi)
        /*002c*/ 	.word	0x00000000


	//----- nvinfo : EIATTR_MIN_STACK_SIZE
	.align		4
.L_7:
        /*0030*/ 	.byte	0x04, 0x12
        /*0032*/ 	.short	(.L_9 - .L_8)
	.align		4
.L_8:
        /*0034*/ 	.word	index@(_Z16update_positionsP4Bodyi)
        /*0038*/ 	.word	0x00000000
.L_9:


//--------------------- .nv.compat                --------------------------
	.section	.nv.compat,"",@"SHT_CUDA_COMPAT_INFO"
	.align	4
        /*0000*/ 	.byte	0x02, 0x09, 0x00, 0x00, 0x02, 0x02, 0x01, 0x00, 0x02, 0x05, 0x05, 0x00, 0x03, 0x07, 0x01, 0x01
        /*0010*/ 	.byte	0x02, 0x03, 0x00, 0x00, 0x02, 0x06, 0x01, 0x00, 0x04, 0x0b, 0x08, 0x00, 0x01, 0x00, 0x00, 0x00
        /*0020*/ 	.byte	0x00, 0x00, 0x00, 0x00


//--------------------- .nv.info._Z16update_positionsP4Bodyi --------------------------
	.section	.nv.info._Z16update_positionsP4Bodyi,"",@"SHT_CUDA_INFO"
	.sectionflags	@""
	.align	4


	//----- nvinfo : EIATTR_CUDA_API_VERSION
	.align		4
        /*0000*/ 	.byte	0x04, 0x37
        /*0002*/ 	.short	(.L_11 - .L_10)
.L_10:
        /*0004*/ 	.word	0x00000082


	//----- nvinfo : EIATTR_KPARAM_INFO
	.align		4
.L_11:
        /*0008*/ 	.byte	0x04, 0x17
        /*000a*/ 	.short	(.L_13 - .L_12)
.L_12:
        /*000c*/ 	.word	0x00000000
        /*0010*/ 	.short	0x0001
        /*0012*/ 	.short	0x0008
        /*0014*/ 	.byte	0x00, 0xf0, 0x11, 0x00


	//----- nvinfo : EIATTR_KPARAM_INFO
	.align		4
.L_13:
        /*0018*/ 	.byte	0x04, 0x17
        /*001a*/ 	.short	(.L_15 - .L_14)
.L_14:
        /*001c*/ 	.word	0x00000000
        /*0020*/ 	.short	0x0000
        /*0022*/ 	.short	0x0000
        /*0024*/ 	.byte	0x00, 0xf5, 0x21, 0x00


	//----- nvinfo : EIATTR_SPARSE_MMA_MASK
	.align		4
.L_15:
        /*0028*/ 	.byte	0x03, 0x50
        /*002a*/ 	.short	0x0000


	//----- nvinfo : EIATTR_MAXREG_COUNT
	.align		4
        /*002c*/ 	.byte	0x03, 0x1b
        /*002e*/ 	.short	0x00ff


	//----- nvinfo : EIATTR_MERCURY_ISA_VERSION
	.align		4
        /*0030*/ 	.byte	0x03, 0x5f
        /*0032*/ 	.short	0x0101


	//----- nvinfo : EIATTR_VRC_CTA_INIT_COUNT
	.align		4
        /*0034*/ 	.byte	0x02, 0x4a
	.zero		1
	.zero		1


	//----- nvinfo : EIATTR_EXIT_INSTR_OFFSETS
	.align		4
        /*0038*/ 	.byte	0x04, 0x1c
        /*003a*/ 	.short	(.L_17 - .L_16)


	//   ....[0]....
.L_16:
        /*003c*/ 	.word	0x00000070


	//   ....[1]....
        /*0040*/ 	.word	0x00004b10


	//----- nvinfo : EIATTR_CRS_STACK_SIZE
	.align		4
.L_17:
        /*0044*/ 	.byte	0x04, 0x1e
        /*0046*/ 	.short	(.L_19 - .L_18)
.L_18:
        /*0048*/ 	.word	0x00000000


	//----- nvinfo : EIATTR_CBANK_PARAM_SIZE
	.align		4
.L_19:
        /*004c*/ 	.byte	0x03, 0x19
        /*004e*/ 	.short	0x000c


	//----- nvinfo : EIATTR_PARAM_CBANK
	.align		4
        /*0050*/ 	.byte	0x04, 0x0a
        /*0052*/ 	.short	(.L_21 - .L_20)
	.align		4
.L_20:
        /*0054*/ 	.word	index@(.nv.constant0._Z16update_positionsP4Bodyi)
        /*0058*/ 	.short	0x0380
        /*005a*/ 	.short	0x000c


	//----- nvinfo : EIATTR_SW_WAR
	.align		4
.L_21:
        /*005c*/ 	.byte	0x04, 0x36
        /*005e*/ 	.short	(.L_23 - .L_22)
.L_22:
        /*0060*/ 	.word	0x00000008
.L_23:


//--------------------- .nv.callgraph             --------------------------
	.section	.nv.callgraph,"",@"SHT_CUDA_CALLGRAPH"
	.align	4
	.sectionentsize	8
	.align		4
        /*0000*/ 	.word	0x00000000
	.align		4
        /*0004*/ 	.word	0xffffffff
	.align		4
        /*0008*/ 	.word	0x00000000
	.align		4
        /*000c*/ 	.word	0xfffffffe
	.align		4
        /*0010*/ 	.word	0x00000000
	.align		4
        /*0014*/ 	.word	0xfffffffd
	.align		4
        /*0018*/ 	.word	0x00000000
	.align		4
        /*001c*/ 	.word	0xfffffffc


//--------------------- .text._Z16update_positionsP4Bodyi --------------------------
	.section	.text._Z16update_positionsP4Bodyi,"ax",@progbits
	.align	128
        .global         _Z16update_positionsP4Bodyi
        .type           _Z16update_positionsP4Bodyi,@function
        .size           _Z16update_positionsP4Bodyi,(.L_x_172 - _Z16update_positionsP4Bodyi)
        .other          _Z16update_positionsP4Bodyi,@"STO_CUDA_ENTRY STV_DEFAULT"
_Z16update_positionsP4Bodyi:
.text._Z16update_positionsP4Bodyi:
[----:B------:R-:W-:Y:S01]  /*0000*/  LDC R1, c[0x0][0x37c] ;  /* 0x0000df00ff017b82 */ /* 0x000fe20000000800 */
[----:B------:R-:W0:Y:S07]  /*0010*/  S2R R3, SR_TID.X ;  /* 0x0000000000037919 */ /* 0x000e2e0000002100 */
[----:B------:R-:W0:Y:S01]  /*0020*/  S2UR UR4, SR_CTAID.X ;  /* 0x00000000000479c3 */ /* 0x000e220000002500 */
[----:B------:R-:W1:Y:S07]  /*0030*/  LDCU UR8, c[0x0][0x388] ;  /* 0x00007100ff0877ac */ /* 0x000e6e0008000800 */
[----:B------:R-:W0:Y:S02]  /*0040*/  LDC R10, c[0x0][0x360] ;  /* 0x0000d800ff0a7b82 */ /* 0x000e240000000800 */
[----:B0-----:R-:W-:-:S05]  /*0050*/  IMAD R10, R10, UR4, R3 ;  /* 0x000000040a0a7c24 */ /* 0x001fca000f8e0203 */
[----:B-1----:R-:W-:-:S13]  /*0060*/  ISETP.GE.AND P0, PT, R10, UR8, PT ;  /* 0x000000080a007c0c */ /* 0x002fda000bf06270 */
[----:B------:R-:W-:Y:S05]  /*0070*/  @P0 EXIT ;  /* 0x000000000000094d */ /* 0x000fea0003800000 */
[----:B------:R-:W-:Y:S01]  /*0080*/  ISETP.GE.AND P0, PT, R10, 0x1, PT ;  /* 0x000000010a00780c */ /* 0x000fe20003f06270 */
[----:B------:R-:W0:Y:S01]  /*0090*/  LDCU.64 UR6, c[0x0][0x358] ;  /* 0x00006b00ff0677ac */ /* 0x000e220008000a00 */
[----:B------:R-:W-:Y:S01]  /*00a0*/  BSSY.RECONVERGENT B1, `(.L_x_0) ;  /* 0x0000213000017945 */ /* 0x000fe20003800200 */
[----:B------:R-:W-:Y:S01]  /*00b0*/  HFMA2 R23, -RZ, RZ, 0, 0 ;  /* 0x00000000ff177431 */ /* 0x000fe200000001ff */
[----:B------:R-:W-:Y:S01]  /*00c0*/  MOV R9, RZ ;  /* 0x000000ff00097202 */ /* 0x000fe20000000f00 */
[----:B------:R-:W-:-:S08]  /*00d0*/  HFMA2 R25, -RZ, RZ, 0, 0 ;  /* 0x00000000ff197431 */ /* 0x000fd000000001ff */
[----:B------:R-:W-:Y:S05]  /*00e0*/  @!P0 BRA `(.L_x_1) ;  /* 0x0000002000388947 */ /* 0x000fea0003800000 */
[----:B------:R-:W1:Y:S02]  /*00f0*/  LDC.64 R12, c[0x0][0x380] ;  /* 0x0000e000ff0c7b82 */ /* 0x000e640000000a00 */
[----:B-1----:R-:W-:-:S05]  /*0100*/  IMAD.WIDE.U32 R12, R10, 0x14, R12 ;  /* 0x000000140a0c7825 */ /* 0x002fca00078e000c */
[----:B0-----:R-:W2:Y:S04]  /*0110*/  LDG.E R5, desc[UR6][R12.64+0x10] ;  /* 0x000010060c057981 */ /* 0x001ea8000c1e1900 */
[----:B------:R0:W5:Y:S04]  /*0120*/  LDG.E R7, desc[UR6][R12.64] ;  /* 0x000000060c077981 */ /* 0x000168000c1e1900 */
[----:B------:R0:W5:Y:S01]  /*0130*/  LDG.E R6, desc[UR6][R12.64+0x4] ;  /* 0x000004060c067981 */ /* 0x000162000c1e1900 */
[----:B------:R-:W-:Y:S01]  /*0140*/  VIMNMX R9, PT, PT, R10, UR8, PT ;  /* 0x000000080a097c48 */ /* 0x000fe2000bfe0100 */
[----:B------:R-:W-:Y:S01]  /*0150*/  BSSY.RECONVERGENT B0, `(.L_x_2) ;  /* 0x000012a000007945 */ /* 0x000fe20003800200 */
[----:B------:R-:W-:-:S02]  /*0160*/  MOV R25, RZ ;  /* 0x000000ff00197202 */ /* 0x000fc40000000f00 */
[C---:B------:R-:W-:Y:S02]  /*0170*/  ISETP.GE.AND P0, PT, R9.reuse, 0x4, PT ;  /* 0x000000040900780c */ /* 0x040fe40003f06270 */
[----:B------:R-:W-:Y:S02]  /*0180*/  VIMNMX R9, PT, PT, R9, 0x1, !PT ;  /* 0x0000000109097848 */ /* 0x000fe40007fe0100 */
[----:B------:R-:W-:Y:S02]  /*0190*/  MOV R3, RZ ;  /* 0x000000ff00037202 */ /* 0x000fe40000000f00 */
[----:B------:R-:W-:Y:S02]  /*01a0*/  MOV R23, RZ ;  /* 0x000000ff00177202 */ /* 0x000fe40000000f00 */
[----:B------:R-:W-:Y:S01]  /*01b0*/  LOP3.LUT R4, R9, 0x3, RZ, 0xc0, !PT ;  /* 0x0000000309047812 */ /* 0x000fe200078ec0ff */
[----:B--2---:R-:W-:-:S04]  /*01c0*/  FMUL R5, R5, 6.6743000015634379452e-11 ;  /* 0x2e92c4f805057820 */ /* 0x004fc80000400000 */
[----:B0-----:R-:W-:Y:S05]  /*01d0*/  @!P0 BRA `(.L_x_3) ;  /* 0x0000001000848947 */ /* 0x001fea0003800000 */
[----:B------:R-:W0:Y:S01]  /*01e0*/  LDCU.64 UR4, c[0x0][0x380] ;  /* 0x00007000ff0477ac */ /* 0x000e220008000a00 */
[----:B------:R-:W-:Y:S02]  /*01f0*/  LOP3.LUT R3, R9, 0x7ffffffc, RZ, 0xc0, !PT ;  /* 0x7ffffffc09037812 */ /* 0x000fe400078ec0ff */
[----:B------:R-:W-:Y:S02]  /*0200*/  MOV R25, RZ ;  /* 0x000000ff00197202 */ /* 0x000fe40000000f00 */
[----:B------:R-:W-:Y:S01]  /*0210*/  IADD3 R2, PT, PT, -R3, RZ, RZ ;  /* 0x000000ff03027210 */ /* 0x000fe20007ffe1ff */
[----:B0-----:R-:W-:-:S04]  /*0220*/  UIADD3 UR4, UP0, UPT, UR4, 0x28, URZ ;  /* 0x0000002804047890 */ /* 0x001fc8000ff1e0ff */
[----:B------:R-:W-:Y:S02]  /*0230*/  UIADD3.X UR5, UPT, UPT, URZ, UR5, URZ, UP0, !UPT ;  /* 0x00000005ff057290 */ /* 0x000fe400087fe4ff */
[----:B------:R-:W-:-:S04]  /*0240*/  MOV R14, UR4 ;  /* 0x00000004000e7c02 */ /* 0x000fc80008000f00 */
[----:B------:R-:W-:-:S07]  /*0250*/  MOV R15, UR5 ;  /* 0x00000005000f7c02 */ /* 0x000fce0008000f00 */
.L_x_40:
[----:B------:R-:W2:Y:S04]  /*0260*/  LDG.E R11, desc[UR6][R14.64+-0x24] ;  /* 0xffffdc060e0b7981 */ /* 0x000ea8000c1e1900 */
[----:B------:R-:W3:Y:S04]  /*0270*/  LDG.E R0, desc[UR6][R14.64+-0x28] ;  /* 0xffffd8060e007981 */ /* 0x000ee8000c1e1900 */
[----:B------:R-:W4:Y:S01]  /*0280*/  LDG.E R12, desc[UR6][R14.64+-0x18] ;  /* 0xffffe8060e0c7981 */ /* 0x000f22000c1e1900 */
[----:B------:R-:W-:Y:S01]  /*0290*/  IADD3 R2, PT, PT, R2, 0x4, RZ ;  /* 0x0000000402027810 */ /* 0x000fe20007ffe0ff */
[----:B------:R-:W-:Y:S03]  /*02a0*/  BSSY.RECONVERGENT B4, `(.L_x_4) ;  /* 0x0000014000047945 */ /* 0x000fe60003800200 */
[----:B------:R-:W-:Y:S01]  /*02b0*/  ISETP.NE.AND P2, PT, R2, RZ, PT ;  /* 0x000000ff0200720c */ /* 0x000fe20003f45270 */
[----:B--2--5:R-:W-:Y:S01]  /*02c0*/  FADD R8, -R6, R11 ;  /* 0x0000000b06087221 */ /* 0x024fe20000000100 */
[----:B---3--:R-:W-:-:S03]  /*02d0*/  FADD R21, -R7, R0 ;  /* 0x0000000007157221 */ /* 0x008fc60000000100 */
[----:B------:R-:W-:Y:S01]  /*02e0*/  FMUL R0, R8, R8 ;  /* 0x0000000808007220 */ /* 0x000fe20000400000 */
[----:B----4-:R-:W-:-:S03]  /*02f0*/  FMUL R27, R5, R12 ;  /* 0x0000000c051b7220 */ /* 0x010fc60000400000 */
[----:B------:R-:W-:-:S04]  /*0300*/  FFMA R0, R21, R21, R0 ;  /* 0x0000001515007223 */ /* 0x000fc80000000000 */
[----:B------:R-:W-:-:S04]  /*0310*/  FADD R24, R0, 9.9999997171806853657e-10 ;  /* 0x3089705f00187421 */ /* 0x000fc80000000000 */
[----:B------:R-:W0:Y:S08]  /*0320*/  MUFU.RCP R11, R24 ;  /* 0x00000018000b7308 */ /* 0x000e300000001000 */
[----:B------:R-:W1:Y:S01]  /*0330*/  FCHK P0, R27, R24 ;  /* 0x000000181b007302 */ /* 0x000e620000000000 */
[----:B0-----:R-:W-:-:S04]  /*0340*/  FFMA R0, -R24, R11, 1 ;  /* 0x3f80000018007423 */ /* 0x001fc8000000010b */
[----:B------:R-:W-:-:S04]  /*0350*/  FFMA R0, R11, R0, R11 ;  /* 0x000000000b007223 */ /* 0x000fc8000000000b */
[----:B------:R-:W-:-:S04]  /*0360*/  FFMA R11, R27, R0, RZ ;  /* 0x000000001b0b7223 */ /* 0x000fc800000000ff */
[----:B------:R-:W-:-:S04]  /*0370*/  FFMA R22, -R24, R11, R27 ;  /* 0x0000000b18167223 */ /* 0x000fc8000000011b */
[----:B------:R-:W-:Y:S01]  /*0380*/  FFMA R22, R0, R22, R11 ;  /* 0x0000001600167223 */ /* 0x000fe2000000000b */
[----:B-1----:R-:W-:Y:S06]  /*0390*/  @!P0 BRA `(.L_x_5) ;  /* 0x0000000000108947 */ /* 0x002fec0003800000 */
[----:B------:R-:W-:Y:S02]  /*03a0*/  MOV R18, R24 ;  /* 0x0000001800127202 */ /* 0x000fe40000000f00 */
[----:B------:R-:W-:-:S07]  /*03b0*/  MOV R12, 0x3d0 ;  /* 0x000003d0000c7802 */ /* 0x000fce0000000f00 */
[----:B------:R-:W-:Y:S05]  /*03c0*/  CALL.REL.NOINC `($__internal_1_$__cuda_sm3x_div_rn_noftz_f32_slowpath) ;  /* 0x00000048002c7944 */ /* 0x000fea0003c00000 */
[----:B------:R-:W-:-:S07]  /*03d0*/  MOV R22, R0 ;  /* 0x0000000000167202 */ /* 0x000fce0000000f00 */
.L_x_5:
[----:B------:R-:W-:Y:S05]  /*03e0*/  BSYNC.RECONVERGENT B4 ;  /* 0x0000000000047941 */ /* 0x000fea0003800200 */
.L_x_4:
[----:B------:R-:W-:Y:S01]  /*03f0*/  IADD3 R0, PT, PT, R24, -0xd000000, RZ ;  /* 0xf300000018007810 */ /* 0x000fe20007ffe0ff */
[----:B------:R0:W1:Y:S01]  /*0400*/  MUFU.RSQ R13, R24 ;  /* 0x00000018000d7308 */ /* 0x0000620000001400 */
[----:B------:R-:W-:Y:S02]  /*0410*/  BSSY.RECONVERGENT B2, `(.L_x_6) ;  /* 0x000000c000027945 */ /* 0x000fe40003800200 */
[----:B------:R-:W-:-:S13]  /*0420*/  ISETP.GT.U32.AND P0, PT, R0, 0x727fffff, PT ;  /* 0x727fffff0000780c */ /* 0x000fda0003f04070 */
[----:B0-----:R-:W-:Y:S05]  /*0430*/  @!P0 BRA `(.L_x_7) ;  /* 0x0000000000148947 */ /* 0x001fea0003800000 */
[----:B------:R-:W-:Y:S02]  /*0440*/  MOV R11, R24 ;  /* 0x00000018000b7202 */ /* 0x000fe40000000f00 */
[----:B------:R-:W-:-:S07]  /*0450*/  MOV R0, 0x470 ;  /* 0x0000047000007802 */ /* 0x000fce0000000f00 */
[----:B-1----:R-:W-:Y:S05]  /*0460*/  CALL.REL.NOINC `($__internal_0_$__cuda_sm20_sqrt_rn_f32_slowpath) ;  /* 0x0000004400ac7944 */ /* 0x002fea0003c00000 */
[----:B------:R-:W-:Y:S01]  /*0470*/  MOV R24, R18 ;  /* 0x0000001200187202 */ /* 0x000fe20000000f00 */
[----:B------:R-:W-:Y:S06]  /*0480*/  BRA `(.L_x_8) ;  /* 0x0000000000107947 */ /* 0x000fec0003800000 */
.L_x_7:
[----:B-1----:R-:W-:Y:S01]  /*0490*/  FMUL.FTZ R11, R24, R13 ;  /* 0x0000000d180b7220 */ /* 0x002fe20000410000 */
[----:B------:R-:W-:-:S03]  /*04a0*/  FMUL.FTZ R0, R13, 0.5 ;  /* 0x3f0000000d007820 */ /* 0x000fc60000410000 */
[----:B------:R-:W-:-:S04]  /*04b0*/  FFMA R24, -R11, R11, R24 ;  /* 0x0000000b0b187223 */ /* 0x000fc80000000118 */
[----:B------:R-:W-:-:S07]  /*04c0*/  FFMA R24, R24, R0, R11 ;  /* 0x0000000018187223 */ /* 0x000fce000000000b */
.L_x_8:
[----:B------:R-:W-:Y:S05]  /*04d0*/  BSYNC.RECONVERGENT B2 ;  /* 0x0000000000027941 */ /* 0x000fea0003800200 */
.L_x_6:
[----:B------:R-:W0:Y:S01]  /*04e0*/  MUFU.RCP R11, R24 ;  /* 0x00000018000b7308 */ /* 0x000e220000001000 */
[----:B------:R-:W-:Y:S01]  /*04f0*/  FMUL R27, R21, R22 ;  /* 0x00000016151b7220 */ /* 0x000fe20000400000 */
[----:B------:R-:W-:Y:S06]  /*0500*/  BSSY.RECONVERGENT B4, `(.L_x_9) ;  /* 0x000000c000047945 */ /* 0x000fec0003800200 */
[----:B------:R-:W1:Y:S01]  /*0510*/  FCHK P0, R27, R24 ;  /* 0x000000181b007302 */ /* 0x000e620000000000 */
[----:B0-----:R-:W-:-:S04]  /*0520*/  FFMA R0, R11, -R24, 1 ;  /* 0x3f8000000b007423 */ /* 0x001fc80000000818 */
[----:B------:R-:W-:-:S04]  /*0530*/  FFMA R0, R11, R0, R11 ;  /* 0x000000000b007223 */ /* 0x000fc8000000000b */
[----:B------:R-:W-:-:S04]  /*0540*/  FFMA R11, R27, R0, RZ ;  /* 0x000000001b0b7223 */ /* 0x000fc800000000ff */
[----:B------:R-:W-:-:S04]  /*0550*/  FFMA R12, R11, -R24, R27 ;  /* 0x800000180b0c7223 */ /* 0x000fc8000000001b */
[----:B------:R-:W-:Y:S01]  /*0560*/  FFMA R12, R0, R12, R11 ;  /* 0x0000000c000c7223 */ /* 0x000fe2000000000b */
[----:B-1----:R-:W-:Y:S06]  /*0570*/  @!P0 BRA `(.L_x_10) ;  /* 0x0000000000108947 */ /* 0x002fec0003800000 */
[----:B------:R-:W-:Y:S02]  /*0580*/  MOV R18, R24 ;  /* 0x0000001800127202 */ /* 0x000fe40000000f00 */
[----:B------:R-:W-:-:S07]  /*0590*/  MOV R12, 0x5b0 ;  /* 0x000005b0000c7802 */ /* 0x000fce0000000f00 */
[----:B------:R-:W-:Y:S05]  /*05a0*/  CALL.REL.NOINC `($__internal_1_$__cuda_sm3x_div_rn_noftz_f32_slowpath) ;  /* 0x0000004400b47944 */ /* 0x000fea0003c00000 */
[----:B------:R-:W-:-:S07]  /*05b0*/  MOV R12, R0 ;  /* 0x00000000000c7202 */ /* 0x000fce0000000f00 */
.L_x_10:
[----:B------:R-:W-:Y:S05]  /*05c0*/  BSYNC.RECONVERGENT B4 ;  /* 0x0000000000047941 */ /* 0x000fea0003800200 */
.L_x_9:
[----:B------:R-:W0:Y:S01]  /*05d0*/  MUFU.RCP R11, R24 ;  /* 0x00000018000b7308 */ /* 0x000e220000001000 */
[----:B------:R-:W-:Y:S01]  /*05e0*/  FMUL R27, R8, R22 ;  /* 0x00000016081b7220 */ /* 0x000fe20000400000 */
[----:B------:R-:W-:Y:S01]  /*05f0*/  BSSY.RECONVERGENT B4, `(.L_x_11) ;  /* 0x000000c000047945 */ /* 0x000fe20003800200 */
[----:B------:R-:W-:-:S05]  /*0600*/  FADD R23, R12, R23 ;  /* 0x000000170c177221 */ /* 0x000fca0000000000 */
        /* <DEDUP_REMOVED lines=10> */
.L_x_12:
[----:B------:R-:W-:Y:S05]  /*06b0*/  BSYNC.RECONVERGENT B4 ;  /* 0x0000000000047941 */ /* 0x000fea0003800200 */
.L_x_11:
[----:B------:R-:W2:Y:S04]  /*06c0*/  LDG.E R11, desc[UR6][R14.64+-0x10] ;  /* 0xfffff0060e0b7981 */ /* 0x000ea8000c1e1900 */
[----:B------:R-:W3:Y:S04]  /*06d0*/  LDG.E R12, desc[UR6][R14.64+-0x14] ;  /* 0xffffec060e0c7981 */ /* 0x000ee8000c1e1900 */
[----:B------:R-:W4:Y:S01]  /*06e0*/  LDG.E R16, desc[UR6][R14.64+-0x4] ;  /* 0xfffffc060e107981 */ /* 0x000f22000c1e1900 */
[----:B------:R-:W-:Y:S01]  /*06f0*/  BSSY.RECONVERGENT B4, `(.L_x_13) ;  /* 0x0000014000047945 */ /* 0x000fe20003800200 */
[----:B------:R-:W-:Y:S01]  /*0700*/  FADD R25, R0, R25 ;  /* 0x0000001900197221 */ /* 0x000fe20000000000 */
[----:B--2---:R-:W-:Y:S01]  /*0710*/  FADD R8, -R6, R11 ;  /* 0x0000000b06087221 */ /* 0x004fe20000000100 */
        /* <DEDUP_REMOVED lines=17> */
.L_x_14:
[----:B------:R-:W-:Y:S05]  /*0830*/  BSYNC.RECONVERGENT B4 ;  /* 0x0000000000047941 */ /* 0x000fea0003800200 */
.L_x_13:
        /* <DEDUP_REMOVED lines=10> */
.L_x_16:
[----:B-1----:R-:W-:Y:S01]  /*08e0*/  FMUL.FTZ R11, R24, R13 ;  /* 0x0000000d180b7220 */ /* 0x002fe20000410000 */
[----:B------:R-:W-:-:S03]  /*08f0*/  FMUL.FTZ R0, R13, 0.5 ;  /* 0x3f0000000d007820 */ /* 0x000fc60000410000 */
[----:B------:R-:W-:-:S04]  /*0900*/  FFMA R24, -R11, R11, R24 ;  /* 0x0000000b0b187223 */ /* 0x000fc80000000118 */
[----:B------:R-:W-:-:S07]  /*0910*/  FFMA R24, R24, R0, R11 ;  /* 0x0000000018187223 */ /* 0x000fce000000000b */
.L_x_17:
[----:B------:R-:W-:Y:S05]  /*0920*/  BSYNC.RECONVERGENT B2 ;  /* 0x0000000000027941 */ /* 0x000fea0003800200 */
.L_x_15:
        /* <DEDUP_REMOVED lines=14> */
.L_x_19:
[----:B------:R-:W-:Y:S05]  /*0a10*/  BSYNC.RECONVERGENT B4 ;  /* 0x0000000000047941 */ /* 0x000fea0003800200 */
.L_x_18:
        /* <DEDUP_REMOVED lines=14> */
.L_x_21:
[----:B------:R-:W-:Y:S05]  /*0b00*/  BSYNC.RECONVERGENT B4 ;  /* 0x0000000000047941 */ /* 0x000fea0003800200 */
.L_x_20:
        /* <DEDUP_REMOVED lines=23> */
.L_x_23:
[----:B------:R-:W-:Y:S05]  /*0c80*/  BSYNC.RECONVERGENT B4 ;  /* 0x0000000000047941 */ /* 0x000fea0003800200 */
.L_x_22:
        /* <DEDUP_REMOVED lines=10> */
.L_x_25:
[----:B-1----:R-:W-:Y:S01]  /*0d30*/  FMUL.FTZ R11, R24, R13 ;  /* 0x0000000d180b7220 */ /* 0x002fe20000410000 */
[----:B------:R-:W-:-:S03]  /*0d40*/  FMUL.FTZ R0, R13, 0.5 ;  /* 0x3f0000000d007820 */ /* 0x000fc60000410000 */
[----:B------:R-:W-:-:S04]  /*0d50*/  FFMA R24, -R11, R11, R24 ;  /* 0x0000000b0b187223 */ /* 0x000fc80000000118 */
[----:B------:R-:W-:-:S07]  /*0d60*/  FFMA R24, R24, R0, R11 ;  /* 0x0000000018187223 */ /* 0x000fce000000000b */
.L_x_26:
[----:B------:R-:W-:Y:S05]  /*0d70*/  BSYNC.RECONVERGENT B2 ;  /* 0x0000000000027941 */ /* 0x000fea0003800200 */
.L_x_24:
        /* <DEDUP_REMOVED lines=14> */
.L_x_28:
[----:B------:R-:W-:Y:S05]  /*0e60*/  BSYNC.RECONVERGENT B4 ;  /* 0x0000000000047941 */ /* 0x000fea0003800200 */
.L_x_27:
        /* <DEDUP_REMOVED lines=14> */
.L_x_30:
[----:B------:R-:W-:Y:S05]  /*0f50*/  BSYNC.RECONVERGENT B4 ;  /* 0x0000000000047941 */ /* 0x000fea0003800200 */
.L_x_29:
        /* <DEDUP_REMOVED lines=23> */
.L_x_32:
[----:B------:R-:W-:Y:S05]  /*10d0*/  BSYNC.RECONVERGENT B4 ;  /* 0x0000000000047941 */ /* 0x000fea0003800200 */
.L_x_31:
        /* <DEDUP_REMOVED lines=10> */
.L_x_34:
[----:B-1----:R-:W-:Y:S01]  /*1180*/  FMUL.FTZ R11, R24, R13 ;  /* 0x0000000d180b7220 */ /* 0x002fe20000410000 */
[----:B------:R-:W-:-:S03]  /*1190*/  FMUL.FTZ R0, R13, 0.5 ;  /* 0x3f0000000d007820 */ /* 0x000fc60000410000 */
[----:B------:R-:W-:-:S04]  /*11a0*/  FFMA R24, -R11, R11, R24 ;  /* 0x0000000b0b187223 */ /* 0x000fc80000000118 */
[----:B------:R-:W-:-:S07]  /*11b0*/  FFMA R24, R24, R0, R11 ;  /* 0x0000000018187223 */ /* 0x000fce000000000b */
.L_x_35:
[----:B------:R-:W-:Y:S05]  /*11c0*/  BSYNC.RECONVERGENT B2 ;  /* 0x0000000000027941 */ /* 0x000fea0003800200 */
.L_x_33:
        /* <DEDUP_REMOVED lines=14> */
.L_x_37:
[----:B------:R-:W-:Y:S05]  /*12b0*/  BSYNC.RECONVERGENT B4 ;  /* 0x0000000000047941 */ /* 0x000fea0003800200 */
.L_x_36:
        /* <DEDUP_REMOVED lines=14> */
.L_x_39:
[----:B------:R-:W-:Y:S05]  /*13a0*/  BSYNC.RECONVERGENT B4 ;  /* 0x0000000000047941 */ /* 0x000fea0003800200 */
.L_x_38:
[----:B------:R-:W-:Y:S01]  /*13b0*/  IADD3 R14, P0, PT, R14, 0x50, RZ ;  /* 0x000000500e0e7810 */ /* 0x000fe20007f1e0ff */
[----:B------:R-:W-:-:S03]  /*13c0*/  FADD R25, R25, R0 ;  /* 0x0000000019197221 */ /* 0x000fc60000000000 */
[----:B------:R-:W-:Y:S01]  /*13d0*/  IADD3.X R15, PT, PT, RZ, R15, RZ, P0, !PT ;  /* 0x0000000fff0f7210 */ /* 0x000fe200007fe4ff */
[----:B------:R-:W-:Y:S08]  /*13e0*/  @P2 BRA `(.L_x_40) ;  /* 0xffffffec009c2947 */ /* 0x000ff0000383ffff */
.L_x_3:
[----:B------:R-:W-:Y:S05]  /*13f0*/  BSYNC.RECONVERGENT B0 ;  /* 0x0000000000007941 */ /* 0x000fea0003800200 */
.L_x_2:
[----:B------:R-:W-:-:S13]  /*1400*/  ISETP.NE.AND P0, PT, R4, RZ, PT ;  /* 0x000000ff0400720c */ /* 0x000fda0003f05270 */
[----:B------:R-:W-:Y:S05]  /*1410*/  @!P0 BRA `(.L_x_1) ;  /* 0x0000000c006c8947 */ /* 0x000fea0003800000 */
[----:B------:R-:W-:Y:S01]  /*1420*/  ISETP.NE.AND P0, PT, R4, 0x1, PT ;  /* 0x000000010400780c */ /* 0x000fe20003f05270 */
[----:B------:R-:W-:-:S12]  /*1430*/  BSSY.RECONVERGENT B0, `(.L_x_41) ;  /* 0x000008f000007945 */ /* 0x000fd80003800200 */
[----:B------:R-:W-:Y:S05]  /*1440*/  @!P0 BRA `(.L_x_42) ;  /* 0x0000000800348947 */ /* 0x000fea0003800000 */
[----:B------:R-:W0:Y:S02]  /*1450*/  LDC.64 R28, c[0x0][0x380] ;  /* 0x0000e000ff1c7b82 */ /* 0x000e240000000a00 */
[----:B0-----:R-:W-:-:S05]  /*1460*/  IMAD.WIDE.U32 R28, R3, 0x14, R28 ;  /* 0x00000014031c7825 */ /* 0x001fca00078e001c */
[----:B------:R-:W2:Y:S04]  /*1470*/  LDG.E R11, desc[UR6][R28.64+0x4] ;  /* 0x000004061c0b7981 */ /* 0x000ea8000c1e1900 */
[----:B------:R-:W3:Y:S04]  /*1480*/  LDG.E R4, desc[UR6][R28.64] ;  /* 0x000000061c047981 */ /* 0x000ee8000c1e1900 */
[----:B------:R-:W4:Y:S01]  /*1490*/  LDG.E R0, desc[UR6][R28.64+0x10] ;  /* 0x000010061c007981 */ /* 0x000f22000c1e1900 */
[----:B------:R-:W-:Y:S01]  /*14a0*/  BSSY.RECONVERGENT B4, `(.L_x_43) ;  /* 0x0000013000047945 */ /* 0x000fe20003800200 */
        /* <DEDUP_REMOVED lines=18> */
.L_x_44:
[----:B------:R-:W-:Y:S05]  /*15d0*/  BSYNC.RECONVERGENT B4 ;  /* 0x0000000000047941 */ /* 0x000fea0003800200 */
.L_x_43:
        /* <DEDUP_REMOVED lines=10> */
.L_x_46:
[----:B-1----:R-:W-:Y:S01]  /*1680*/  FMUL.FTZ R11, R8, R13 ;  /* 0x0000000d080b7220 */ /* 0x002fe20000410000 */
[----:B------:R-:W-:-:S03]  /*1690*/  FMUL.FTZ R0, R13, 0.5 ;  /* 0x3f0000000d007820 */ /* 0x000fc60000410000 */
[----:B------:R-:W-:-:S04]  /*16a0*/  FFMA R8, -R11, R11, R8 ;  /* 0x0000000b0b087223 */ /* 0x000fc80000000108 */
[----:B------:R-:W-:-:S07]  /*16b0*/  FFMA R8, R8, R0, R11 ;  /* 0x0000000008087223 */ /* 0x000fce000000000b */
.L_x_47:
[----:B------:R-:W-:Y:S05]  /*16c0*/  BSYNC.RECONVERGENT B2 ;  /* 0x0000000000027941 */ /* 0x000fea0003800200 */
.L_x_45:
        /* <DEDUP_REMOVED lines=14> */
.L_x_49:
[----:B------:R-:W-:Y:S05]  /*17b0*/  BSYNC.RECONVERGENT B4 ;  /* 0x0000000000047941 */ /* 0x000fea0003800200 */
.L_x_48:
        /* <DEDUP_REMOVED lines=14> */
.L_x_51:
[----:B------:R-:W-:Y:S05]  /*18a0*/  BSYNC.RECONVERGENT B4 ;  /* 0x0000000000047941 */ /* 0x000fea0003800200 */
.L_x_50:
        /* <DEDUP_REMOVED lines=23> */
.L_x_53:
[----:B------:R-:W-:Y:S05]  /*1a20*/  BSYNC.RECONVERGENT B4 ;  /* 0x0000000000047941 */ /* 0x000fea0003800200 */
.L_x_52:
        /* <DEDUP_REMOVED lines=10> */
.L_x_55:
[----:B-1----:R-:W-:Y:S01]  /*1ad0*/  FMUL.FTZ R11, R8, R13 ;  /* 0x0000000d080b7220 */ /* 0x002fe20000410000 */
[----:B------:R-:W-:-:S03]  /*1ae0*/  FMUL.FTZ R0, R13, 0.5 ;  /* 0x3f0000000d007820 */ /* 0x000fc60000410000 */
[----:B------:R-:W-:-:S04]  /*1af0*/  FFMA R8, -R11, R11, R8 ;  /* 0x0000000b0b087223 */ /* 0x000fc80000000108 */
[----:B------:R-:W-:-:S07]  /*1b00*/  FFMA R8, R8, R0, R11 ;  /* 0x0000000008087223 */ /* 0x000fce000000000b */
.L_x_56:
[----:B------:R-:W-:Y:S05]  /*1b10*/  BSYNC.RECONVERGENT B2 ;  /* 0x0000000000027941 */ /* 0x000fea0003800200 */
.L_x_54:
        /* <DEDUP_REMOVED lines=14> */
.L_x_58:
[----:B------:R-:W-:Y:S05]  /*1c00*/  BSYNC.RECONVERGENT B4 ;  /* 0x0000000000047941 */ /* 0x000fea0003800200 */
.L_x_57:
        /* <DEDUP_REMOVED lines=14> */
.L_x_60:
[----:B------:R-:W-:Y:S05]  /*1cf0*/  BSYNC.RECONVERGENT B4 ;  /* 0x0000000000047941 */ /* 0x000fea0003800200 */
.L_x_59:
[----:B------:R-:W-:Y:S01]  /*1d00*/  FADD R25, R25, R0 ;  /* 0x0000000019197221 */ /* 0x000fe20000000000 */
[----:B------:R-:W-:-:S07]  /*1d10*/  IADD3 R3, PT, PT, R3, 0x2, RZ ;  /* 0x0000000203037810 */ /* 0x000fce0007ffe0ff */
.L_x_42:
[----:B------:R-:W-:Y:S05]  /*1d20*/  BSYNC.RECONVERGENT B0 ;  /* 0x0000000000007941 */ /* 0x000fea0003800200 */
.L_x_41:
[----:B------:R-:W-:-:S04]  /*1d30*/  LOP3.LUT R0, R9, 0x1, RZ, 0xc0, !PT ;  /* 0x0000000109007812 */ /* 0x000fc800078ec0ff */
[----:B------:R-:W-:-:S13]  /*1d40*/  ISETP.NE.U32.AND P0, PT, R0, 0x1, PT ;  /* 0x000000010000780c */ /* 0x000fda0003f05070 */
[----:B------:R-:W-:Y:S05]  /*1d50*/  @P0 BRA `(.L_x_1) ;  /* 0x00000004001c0947 */ /* 0x000fea0003800000 */
        /* <DEDUP_REMOVED lines=24> */
.L_x_62:
[----:B------:R-:W-:Y:S05]  /*1ee0*/  BSYNC.RECONVERGENT B0 ;  /* 0x0000000000007941 */ /* 0x000fea0003800200 */
.L_x_61:
        /* <DEDUP_REMOVED lines=10> */
.L_x_64:
[----:B-1----:R-:W-:Y:S01]  /*1f90*/  FMUL.FTZ R0, R3, R4 ;  /* 0x0000000403007220 */ /* 0x002fe20000410000 */
[----:B------:R-:W-:-:S03]  /*1fa0*/  FMUL.FTZ R4, R4, 0.5 ;  /* 0x3f00000004047820 */ /* 0x000fc60000410000 */
[----:B------:R-:W-:-:S04]  /*1fb0*/  FFMA R3, -R0, R0, R3 ;  /* 0x0000000000037223 */ /* 0x000fc80000000103 */
[----:B------:R-:W-:-:S07]  /*1fc0*/  FFMA R3, R3, R4, R0 ;  /* 0x0000000403037223 */ /* 0x000fce0000000000 */
.L_x_65:
[----:B------:R-:W-:Y:S05]  /*1fd0*/  BSYNC.RECONVERGENT B0 ;  /* 0x0000000000007941 */ /* 0x000fea0003800200 */
.L_x_63:
        /* <DEDUP_REMOVED lines=14> */
.L_x_67:
[----:B------:R-:W-:Y:S05]  /*20c0*/  BSYNC.RECONVERGENT B0 ;  /* 0x0000000000007941 */ /* 0x000fea0003800200 */
.L_x_66:
        /* <DEDUP_REMOVED lines=14> */
.L_x_69:
[----:B------:R-:W-:Y:S05]  /*21b0*/  BSYNC.RECONVERGENT B0 ;  /* 0x0000000000007941 */ /* 0x000fea0003800200 */
.L_x_68:
[----:B------:R-:W-:-:S07]  /*21c0*/  FADD R25, R25, R0 ;  /* 0x0000000019197221 */ /* 0x000fce0000000000 */
.L_x_1:
[----:B0-----:R-:W-:Y:S05]  /*21d0*/  BSYNC.RECONVERGENT B1 ;  /* 0x0000000000017941 */ /* 0x001fea0003800200 */
.L_x_0:
[----:B------:R-:W0:Y:S01]  /*21e0*/  LDCU UR4, c[0x0][0x388] ;  /* 0x00007100ff0477ac */ /* 0x000e220008000800 */
[----:B------:R-:W-:Y:S01]  /*21f0*/  BSSY.RECONVERGENT B0, `(.L_x_70) ;  /* 0x0000054000007945 */ /* 0x000fe20003800200 */
[----:B0-----:R-:W-:-:S13]  /*2200*/  ISETP.GE.AND P0, PT, R9, UR4, PT ;  /* 0x0000000409007c0c */ /* 0x001fda000bf06270 */
[----:B------:R-:W-:Y:S05]  /*2210*/  @P0 BRA `(.L_x_71) ;  /* 0x0000000400440947 */ /* 0x000fea0003800000 */
[----:B------:R-:W-:Y:S01]  /*2220*/  ISETP.NE.AND P0, PT, R10, R9, PT ;  /* 0x000000090a00720c */ /* 0x000fe20003f05270 */
[----:B------:R-:W-:-:S12]  /*2230*/  BSSY.RECONVERGENT B1, `(.L_x_72) ;  /* 0x000004e000017945 */ /* 0x000fd80003800200 */
[----:B------:R-:W-:Y:S05]  /*2240*/  @!P0 BRA `(.L_x_73) ;  /* 0x0000000400308947 */ /* 0x000fea0003800000 */
[----:B------:R-:W0:Y:S02]  /*2250*/  LDC.64 R12, c[0x0][0x380] ;  /* 0x0000e000ff0c7b82 */ /* 0x000e240000000a00 */
[----:B0----5:R-:W-:-:S04]  /*2260*/  IMAD.WIDE.U32 R6, R9, 0x14, R12 ;  /* 0x0000001409067825 */ /* 0x021fc800078e000c */
[----:B------:R-:W-:Y:S01]  /*2270*/  IMAD.WIDE R12, R10, 0x14, R12 ;  /* 0x000000140a0c7825 */ /* 0x000fe200078e020c */
[----:B------:R-:W2:Y:S04]  /*2280*/  LDG.E R2, desc[UR6][R6.64+0x4] ;  /* 0x0000040606027981 */ /* 0x000ea8000c1e1900 */
[----:B------:R-:W2:Y:S04]  /*2290*/  LDG.E R5, desc[UR6][R12.64+0x4] ;  /* 0x000004060c057981 */ /* 0x000ea8000c1e1900 */
[----:B------:R-:W3:Y:S04]  /*22a0*/  LDG.E R3, desc[UR6][R6.64] ;  /* 0x0000000606037981 */ /* 0x000ee8000c1e1900 */
[----:B------:R-:W3:Y:S04]  /*22b0*/  LDG.E R0, desc[UR6][R12.64] ;  /* 0x000000060c007981 */ /* 0x000ee8000c1e1900 */
[----:B------:R-:W4:Y:S04]  /*22c0*/  LDG.E R4, desc[UR6][R12.64+0x10] ;  /* 0x000010060c047981 */ /* 0x000f28000c1e1900 */
[----:B------:R-:W4:Y:S01]  /*22d0*/  LDG.E R27, desc[UR6][R6.64+0x10] ;  /* 0x00001006061b7981 */ /* 0x000f22000c1e1900 */
[----:B------:R-:W-:Y:S01]  /*22e0*/  BSSY.RECONVERGENT B4, `(.L_x_74) ;  /* 0x0000014000047945 */ /* 0x000fe20003800200 */
[----:B--2---:R-:W-:Y:S01]  /*22f0*/  FADD R2, R2, -R5 ;  /* 0x8000000502027221 */ /* 0x004fe20000000000 */
[----:B---3--:R-:W-:-:S03]  /*2300*/  FADD R3, R3, -R0 ;  /* 0x8000000003037221 */ /* 0x008fc60000000000 */
[----:B------:R-:W-:Y:S01]  /*2310*/  FMUL R0, R2, R2 ;  /* 0x0000000202007220 */ /* 0x000fe20000400000 */
[----:B----4-:R-:W-:-:S03]  /*2320*/  FMUL R4, R4, 6.6743000015634379452e-11 ;  /* 0x2e92c4f804047820 */ /* 0x010fc60000400000 */
[----:B------:R-:W-:Y:S01]  /*2330*/  FFMA R0, R3, R3, R0 ;  /* 0x0000000303007223 */ /* 0x000fe20000000000 */
[----:B------:R-:W-:-:S03]  /*2340*/  FMUL R27, R4, R27 ;  /* 0x0000001b041b7220 */ /* 0x000fc60000400000 */
        /* <DEDUP_REMOVED lines=13> */
.L_x_75:
[----:B------:R-:W-:Y:S05]  /*2420*/  BSYNC.RECONVERGENT B4 ;  /* 0x0000000000047941 */ /* 0x000fea0003800200 */
.L_x_74:
        /* <DEDUP_REMOVED lines=10> */
.L_x_77:
[----:B-1----:R-:W-:Y:S01]  /*24d0*/  FMUL.FTZ R0, R5, R6 ;  /* 0x0000000605007220 */ /* 0x002fe20000410000 */
[----:B------:R-:W-:-:S03]  /*24e0*/  FMUL.FTZ R6, R6, 0.5 ;  /* 0x3f00000006067820 */ /* 0x000fc60000410000 */
[----:B------:R-:W-:-:S04]  /*24f0*/  FFMA R5, -R0, R0, R5 ;  /* 0x0000000000057223 */ /* 0x000fc80000000105 */
[----:B------:R-:W-:-:S07]  /*2500*/  FFMA R5, R5, R6, R0 ;  /* 0x0000000605057223 */ /* 0x000fce0000000000 */
.L_x_78:
[----:B------:R-:W-:Y:S05]  /*2510*/  BSYNC.RECONVERGENT B2 ;  /* 0x0000000000027941 */ /* 0x000fea0003800200 */
.L_x_76:
        /* <DEDUP_REMOVED lines=14> */
.L_x_80:
[----:B------:R-:W-:Y:S05]  /*2600*/  BSYNC.RECONVERGENT B4 ;  /* 0x0000000000047941 */ /* 0x000fea0003800200 */
.L_x_79:
        /* <DEDUP_REMOVED lines=14> */
.L_x_82:
[----:B------:R-:W-:Y:S05]  /*26f0*/  BSYNC.RECONVERGENT B4 ;  /* 0x0000000000047941 */ /* 0x000fea0003800200 */
.L_x_81:
[----:B------:R-:W-:-:S07]  /*2700*/  FADD R25, R25, R0 ;  /* 0x0000000019197221 */ /* 0x000fce0000000000 */
.L_x_73:
[----:B------:R-:W-:Y:S05]  /*2710*/  BSYNC.RECONVERGENT B1 ;  /* 0x0000000000017941 */ /* 0x000fea0003800200 */
.L_x_72:
[----:B------:R-:W-:-:S07]  /*2720*/  IADD3 R9, PT, PT, R9, 0x1, RZ ;  /* 0x0000000109097810 */ /* 0x000fce0007ffe0ff */
.L_x_71:
[----:B------:R-:W-:Y:S05]  /*2730*/  BSYNC.RECONVERGENT B0 ;  /* 0x0000000000007941 */ /* 0x000fea0003800200 */
.L_x_70:
[----:B------:R-:W0:Y:S01]  /*2740*/  LDCU UR4, c[0x0][0x388] ;  /* 0x00007100ff0477ac */ /* 0x000e220008000800 */
[----:B------:R-:W-:Y:S01]  /*2750*/  BSSY.RECONVERGENT B1, `(.L_x_83) ;  /* 0x0000212000017945 */ /* 0x000fe20003800200 */
[----:B0-----:R-:W-:-:S13]  /*2760*/  ISETP.GE.AND P0, PT, R9, UR4, PT ;  /* 0x0000000409007c0c */ /* 0x001fda000bf06270 */
[----:B------:R-:W-:Y:S05]  /*2770*/  @!P0 BRA `(.L_x_84) ;  /* 0x0000000000188947 */ /* 0x000fea0003800000 */
[----:B------:R-:W0:Y:S02]  /*2780*/  LDC.64 R2, c[0x0][0x380] ;  /* 0x0000e000ff027b82 */ /* 0x000e240000000a00 */
[----:B0-----:R-:W-:-:S05]  /*2790*/  IMAD.WIDE R2, R10, 0x14, R2 ;  /* 0x000000140a027825 */ /* 0x001fca00078e0202 */
[----:B------:R0:W5:Y:S04]  /*27a0*/  LDG.E R8, desc[UR6][R2.64+0x10] ;  /* 0x0000100602087981 */ /* 0x000168000c1e1900 */
[----:B-----5:R0:W5:Y:S04]  /*27b0*/  LDG.E R7, desc[UR6][R2.64] ;  /* 0x0000000602077981 */ /* 0x020168000c1e1900 */
[----:B------:R0:W5:Y:S01]  /*27c0*/  LDG.E R6, desc[UR6][R2.64+0x4] ;  /* 0x0000040602067981 */ /* 0x000162000c1e1900 */
[----:B------:R-:W-:Y:S05]  /*27d0*/  BRA `(.L_x_85) ;  /* 0x0000002000247947 */ /* 0x000fea0003800000 */
.L_x_84:
[----:B------:R-:W0:Y:S02]  /*27e0*/  LDC.64 R12, c[0x0][0x380] ;  /* 0x0000e000ff0c7b82 */ /* 0x000e240000000a00 */
[----:B0-----:R-:W-:-:S05]  /*27f0*/  IMAD.WIDE R14, R10, 0x14, R12 ;  /* 0x000000140a0e7825 */ /* 0x001fca00078e020c */
[----:B------:R-:W2:Y:S04]  /*2800*/  LDG.E R8, desc[UR6][R14.64+0x10] ;  /* 0x000010060e087981 */ /* 0x000ea8000c1e1900 */
[----:B-----5:R0:W5:Y:S04]  /*2810*/  LDG.E R7, desc[UR6][R14.64] ;  /* 0x000000060e077981 */ /* 0x020168000c1e1900 */
[----:B------:R0:W5:Y:S01]  /*2820*/  LDG.E R6, desc[UR6][R14.64+0x4] ;  /* 0x000004060e067981 */ /* 0x000162000c1e1900 */
[C---:B------:R-:W-:Y:S01]  /*2830*/  IADD3 R0, PT, PT, R9.reuse, -UR4, RZ ;  /* 0x8000000409007c10 */ /* 0x040fe2000fffe0ff */
[----:B------:R-:W-:Y:S01]  /*2840*/  BSSY.RECONVERGENT B0, `(.L_x_86) ;  /* 0x0000125000007945 */ /* 0x000fe20003800200 */
[----:B------:R-:W-:-:S02]  /*2850*/  IADD3 R5, PT, PT, -R9, UR4, RZ ;  /* 0x0000000409057c10 */ /* 0x000fc4000fffe1ff */
[----:B------:R-:W-:Y:S02]  /*2860*/  ISETP.GT.U32.AND P0, PT, R0, -0x4, PT ;  /* 0xfffffffc0000780c */ /* 0x000fe40003f04070 */
[----:B------:R-:W-:Y:S01]  /*2870*/  LOP3.LUT R4, R5, 0x3, RZ, 0xc0, !PT ;  /* 0x0000000305047812 */ /* 0x000fe200078ec0ff */
[----:B--2---:R-:W-:-:S10]  /*2880*/  FMUL R3, R8, 6.6743000015634379452e-11 ;  /* 0x2e92c4f808037820 */ /* 0x004fd40000400000 */
[----:B0-----:R-:W-:Y:S05]  /*2890*/  @P0 BRA `(.L_x_87) ;  /* 0x00000010007c0947 */ /* 0x001fea0003800000 */
[----:B------:R-:W-:Y:S01]  /*28a0*/  IMAD.WIDE.U32 R12, R9, 0x14, R12 ;  /* 0x00000014090c7825 */ /* 0x000fe200078e000c */
[----:B------:R-:W-:Y:S02]  /*28b0*/  LOP3.LUT R2, R5, 0xfffffffc, RZ, 0xc0, !PT ;  /* 0xfffffffc05027812 */ /* 0x000fe400078ec0ff */
[----:B------:R-:W-:Y:S02]  /*28c0*/  IADD3 R14, P0, PT, R12, 0x28, RZ ;  /* 0x000000280c0e7810 */ /* 0x000fe40007f1e0ff */
[----:B------:R-:W-:Y:S02]  /*28d0*/  IADD3 R2, PT, PT, -R2, RZ, RZ ;  /* 0x000000ff02027210 */ /* 0x000fe40007ffe1ff */
[----:B------:R-:W-:-:S09]  /*28e0*/  IADD3.X R15, PT, PT, RZ, R13, RZ, P0, !PT ;  /* 0x0000000dff0f7210 */ /* 0x000fd200007fe4ff */
.L_x_124:
        /* <DEDUP_REMOVED lines=24> */
.L_x_89:
[----:B------:R-:W-:Y:S05]  /*2a70*/  BSYNC.RECONVERGENT B4 ;  /* 0x0000000000047941 */ /* 0x000fea0003800200 */
.L_x_88:
        /* <DEDUP_REMOVED lines=10> */
.L_x_91:
[----:B-1----:R-:W-:Y:S01]  /*2b20*/  FMUL.FTZ R11, R28, R13 ;  /* 0x0000000d1c0b7220 */ /* 0x002fe20000410000 */
[----:B------:R-:W-:-:S03]  /*2b30*/  FMUL.FTZ R0, R13, 0.5 ;  /* 0x3f0000000d007820 */ /* 0x000fc60000410000 */
[----:B------:R-:W-:-:S04]  /*2b40*/  FFMA R28, -R11, R11, R28 ;  /* 0x0000000b0b1c7223 */ /* 0x000fc8000000011c */
[----:B------:R-:W-:-:S07]  /*2b50*/  FFMA R28, R28, R0, R11 ;  /* 0x000000001c1c7223 */ /* 0x000fce000000000b */
.L_x_92:
[----:B------:R-:W-:Y:S05]  /*2b60*/  BSYNC.RECONVERGENT B2 ;  /* 0x0000000000027941 */ /* 0x000fea0003800200 */
.L_x_90:
        /* <DEDUP_REMOVED lines=14> */
.L_x_94:
[----:B------:R-:W-:Y:S05]  /*2c50*/  BSYNC.RECONVERGENT B4 ;  /* 0x0000000000047941 */ /* 0x000fea0003800200 */
.L_x_93:
        /* <DEDUP_REMOVED lines=14> */
.L_x_96:
[----:B------:R-:W-:Y:S05]  /*2d40*/  BSYNC.RECONVERGENT B4 ;  /* 0x0000000000047941 */ /* 0x000fea0003800200 */
.L_x_95:
        /* <DEDUP_REMOVED lines=23> */
.L_x_98:
[----:B------:R-:W-:Y:S05]  /*2ec0*/  BSYNC.RECONVERGENT B4 ;  /* 0x0000000000047941 */ /* 0x000fea0003800200 */
.L_x_97:
        /* <DEDUP_REMOVED lines=10> */
.L_x_100:
[----:B-1----:R-:W-:Y:S01]  /*2f70*/  FMUL.FTZ R11, R28, R13 ;  /* 0x0000000d1c0b7220 */ /* 0x002fe20000410000 */
[----:B------:R-:W-:-:S03]  /*2f80*/  FMUL.FTZ R0, R13, 0.5 ;  /* 0x3f0000000d007820 */ /* 0x000fc60000410000 */
[----:B------:R-:W-:-:S04]  /*2f90*/  FFMA R28, -R11, R11, R28 ;  /* 0x0000000b0b1c7223 */ /* 0x000fc8000000011c */
[----:B------:R-:W-:-:S07]  /*2fa0*/  FFMA R28, R28, R0, R11 ;  /* 0x000000001c1c7223 */ /* 0x000fce000000000b */
.L_x_101:
[----:B------:R-:W-:Y:S05]  /*2fb0*/  BSYNC.RECONVERGENT B2 ;  /* 0x0000000000027941 */ /* 0x000fea0003800200 */
.L_x_99:
        /* <DEDUP_REMOVED lines=14> */
.L_x_103:
[----:B------:R-:W-:Y:S05]  /*30a0*/  BSYNC.RECONVERGENT B4 ;  /* 0x0000000000047941 */ /* 0x000fea0003800200 */
.L_x_102:
        /* <DEDUP_REMOVED lines=14> */
.L_x_105:
[----:B------:R-:W-:Y:S05]  /*3190*/  BSYNC.RECONVERGENT B4 ;  /* 0x0000000000047941 */ /* 0x000fea0003800200 */
.L_x_104:
        /* <DEDUP_REMOVED lines=23> */
.L_x_107:
[----:B------:R-:W-:Y:S05]  /*3310*/  BSYNC.RECONVERGENT B4 ;  /* 0x0000000000047941 */ /* 0x000fea0003800200 */
.L_x_106:
        /* <DEDUP_REMOVED lines=10> */
.L_x_109:
[----:B-1----:R-:W-:Y:S01]  /*33c0*/  FMUL.FTZ R11, R28, R13 ;  /* 0x0000000d1c0b7220 */ /* 0x002fe20000410000 */
[----:B------:R-:W-:-:S03]  /*33d0*/  FMUL.FTZ R0, R13, 0.5 ;  /* 0x3f0000000d007820 */ /* 0x000fc60000410000 */
[----:B------:R-:W-:-:S04]  /*33e0*/  FFMA R28, -R11, R11, R28 ;  /* 0x0000000b0b1c7223 */ /* 0x000fc8000000011c */
[----:B------:R-:W-:-:S07]  /*33f0*/  FFMA R28, R28, R0, R11 ;  /* 0x000000001c1c7223 */ /* 0x000fce000000000b */
.L_x_110:
[----:B------:R-:W-:Y:S05]  /*3400*/  BSYNC.RECONVERGENT B2 ;  /* 0x0000000000027941 */ /* 0x000fea0003800200 */
.L_x_108:
        /* <DEDUP_REMOVED lines=14> */
.L_x_112:
[----:B------:R-:W-:Y:S05]  /*34f0*/  BSYNC.RECONVERGENT B4 ;  /* 0x0000000000047941 */ /* 0x000fea0003800200 */
.L_x_111:
        /* <DEDUP_REMOVED lines=14> */
.L_x_114:
[----:B------:R-:W-:Y:S05]  /*35e0*/  BSYNC.RECONVERGENT B4 ;  /* 0x0000000000047941 */ /* 0x000fea0003800200 */
.L_x_113:
        /* <DEDUP_REMOVED lines=23> */
.L_x_116:
[----:B------:R-:W-:Y:S05]  /*3760*/  BSYNC.RECONVERGENT B4 ;  /* 0x0000000000047941 */ /* 0x000fea0003800200 */
.L_x_115:
        /* <DEDUP_REMOVED lines=10> */
.L_x_118:
[----:B-1----:R-:W-:Y:S01]  /*3810*/  FMUL.FTZ R11, R28, R13 ;  /* 0x0000000d1c0b7220 */ /* 0x002fe20000410000 */
[----:B------:R-:W-:-:S03]  /*3820*/  FMUL.FTZ R0, R13, 0.5 ;  /* 0x3f0000000d007820 */ /* 0x000fc60000410000 */
[----:B------:R-:W-:-:S04]  /*3830*/  FFMA R28, -R11, R11, R28 ;  /* 0x0000000b0b1c7223 */ /* 0x000fc8000000011c */
[----:B------:R-:W-:-:S07]  /*3840*/  FFMA R28, R28, R0, R11 ;  /* 0x000000001c1c7223 */ /* 0x000fce000000000b */
.L_x_119:
[----:B------:R-:W-:Y:S05]  /*3850*/  BSYNC.RECONVERGENT B2 ;  /* 0x0000000000027941 */ /* 0x000fea0003800200 */
.L_x_117:
        /* <DEDUP_REMOVED lines=14> */
.L_x_121:
[----:B------:R-:W-:Y:S05]  /*3940*/  BSYNC.RECONVERGENT B4 ;  /* 0x0000000000047941 */ /* 0x000fea0003800200 */
.L_x_120:
        /* <DEDUP_REMOVED lines=14> */
.L_x_123:
[----:B------:R-:W-:Y:S05]  /*3a30*/  BSYNC.RECONVERGENT B4 ;  /* 0x0000000000047941 */ /* 0x000fea0003800200 */
.L_x_122:
[----:B------:R-:W-:Y:S01]  /*3a40*/  IADD3 R14, P0, PT, R14, 0x50, RZ ;  /* 0x000000500e0e7810 */ /* 0x000fe20007f1e0ff */
[----:B------:R-:W-:Y:S01]  /*3a50*/  FADD R25, R25, R0 ;  /* 0x0000000019197221 */ /* 0x000fe20000000000 */
[----:B------:R-:W-:Y:S02]  /*3a60*/  IADD3 R9, PT, PT, R9, 0x4, RZ ;  /* 0x0000000409097810 */ /* 0x000fe40007ffe0ff */
[----:B------:R-:W-:Y:S01]  /*3a70*/  IADD3.X R15, PT, PT, RZ, R15, RZ, P0, !PT ;  /* 0x0000000fff0f7210 */ /* 0x000fe200007fe4ff */
[----:B------:R-:W-:Y:S08]  /*3a80*/  @P2 BRA `(.L_x_124) ;  /* 0xffffffec00982947 */ /* 0x000ff0000383ffff */
.L_x_87:
[----:B------:R-:W-:Y:S05]  /*3a90*/  BSYNC.RECONVERGENT B0 ;  /* 0x0000000000007941 */ /* 0x000fea0003800200 */
.L_x_86:
        /* <DEDUP_REMOVED lines=29> */
.L_x_128:
[----:B------:R-:W-:Y:S05]  /*3c70*/  BSYNC.RECONVERGENT B4 ;  /* 0x0000000000047941 */ /* 0x000fea0003800200 */
.L_x_127:
        /* <DEDUP_REMOVED lines=10> */
.L_x_130:
[----:B-1----:R-:W-:Y:S01]  /*3d20*/  FMUL.FTZ R11, R14, R13 ;  /* 0x0000000d0e0b7220 */ /* 0x002fe20000410000 */
[----:B------:R-:W-:-:S03]  /*3d30*/  FMUL.FTZ R0, R13, 0.5 ;  /* 0x3f0000000d007820 */ /* 0x000fc60000410000 */
[----:B------:R-:W-:-:S04]  /*3d40*/  FFMA R14, -R11, R11, R14 ;  /* 0x0000000b0b0e7223 */ /* 0x000fc8000000010e */
[----:B------:R-:W-:-:S07]  /*3d50*/  FFMA R14, R14, R0, R11 ;  /* 0x000000000e0e7223 */ /* 0x000fce000000000b */
.L_x_131:
[----:B------:R-:W-:Y:S05]  /*3d60*/  BSYNC.RECONVERGENT B2 ;  /* 0x0000000000027941 */ /* 0x000fea0003800200 */
.L_x_129:
        /* <DEDUP_REMOVED lines=14> */
.L_x_133:
[----:B------:R-:W-:Y:S05]  /*3e50*/  BSYNC.RECONVERGENT B4 ;  /* 0x0000000000047941 */ /* 0x000fea0003800200 */
.L_x_132:
        /* <DEDUP_REMOVED lines=14> */
.L_x_135:
[----:B------:R-:W-:Y:S05]  /*3f40*/  BSYNC.RECONVERGENT B4 ;  /* 0x0000000000047941 */ /* 0x000fea0003800200 */
.L_x_134:
        /* <DEDUP_REMOVED lines=23> */
.L_x_137:
[----:B------:R-:W-:Y:S05]  /*40c0*/  BSYNC.RECONVERGENT B4 ;  /* 0x0000000000047941 */ /* 0x000fea0003800200 */
.L_x_136:
        /* <DEDUP_REMOVED lines=10> */
.L_x_139:
[----:B-1----:R-:W-:Y:S01]  /*4170*/  FMUL.FTZ R11, R14, R13 ;  /* 0x0000000d0e0b7220 */ /* 0x002fe20000410000 */
[----:B------:R-:W-:-:S03]  /*4180*/  FMUL.FTZ R0, R13, 0.5 ;  /* 0x3f0000000d007820 */ /* 0x000fc60000410000 */
[----:B------:R-:W-:-:S04]  /*4190*/  FFMA R14, -R11, R11, R14 ;  /* 0x0000000b0b0e7223 */ /* 0x000fc8000000010e */
[----:B------:R-:W-:-:S07]  /*41a0*/  FFMA R14, R14, R0, R11 ;  /* 0x000000000e0e7223 */ /* 0x000fce000000000b */
.L_x_140:
[----:B------:R-:W-:Y:S05]  /*41b0*/  BSYNC.RECONVERGENT B2 ;  /* 0x0000000000027941 */ /* 0x000fea0003800200 */
.L_x_138:
        /* <DEDUP_REMOVED lines=14> */
.L_x_142:
[----:B------:R-:W-:Y:S05]  /*42a0*/  BSYNC.RECONVERGENT B4 ;  /* 0x0000000000047941 */ /* 0x000fea0003800200 */
.L_x_141:
        /* <DEDUP_REMOVED lines=14> */
.L_x_144:
[----:B------:R-:W-:Y:S05]  /*4390*/  BSYNC.RECONVERGENT B4 ;  /* 0x0000000000047941 */ /* 0x000fea0003800200 */
.L_x_143:
[----:B------:R-:W-:Y:S01]  /*43a0*/  FADD R25, R25, R0 ;  /* 0x0000000019197221 */ /* 0x000fe20000000000 */
[----:B------:R-:W-:-:S07]  /*43b0*/  IADD3 R9, PT, PT, R9, 0x2, RZ ;  /* 0x0000000209097810 */ /* 0x000fce0007ffe0ff */
.L_x_126:
[----:B------:R-:W-:Y:S05]  /*43c0*/  BSYNC.RECONVERGENT B0 ;  /* 0x0000000000007941 */ /* 0x000fea0003800200 */
.L_x_125:
        /* <DEDUP_REMOVED lines=27> */
.L_x_146:
[----:B------:R-:W-:Y:S05]  /*4580*/  BSYNC.RECONVERGENT B0 ;  /* 0x0000000000007941 */ /* 0x000fea0003800200 */
.L_x_145:
        /* <DEDUP_REMOVED lines=10> */
.L_x_148:
[----:B-1----:R-:W-:Y:S01]  /*4630*/  FMUL.FTZ R0, R5, R12 ;  /* 0x0000000c05007220 */ /* 0x002fe20000410000 */
[----:B------:R-:W-:-:S03]  /*4640*/  FMUL.FTZ R9, R12, 0.5 ;  /* 0x3f0000000c097820 */ /* 0x000fc60000410000 */
[----:B------:R-:W-:-:S04]  /*4650*/  FFMA R5, -R0, R0, R5 ;  /* 0x0000000000057223 */ /* 0x000fc80000000105 */
[----:B------:R-:W-:-:S07]  /*4660*/  FFMA R5, R5, R9, R0 ;  /* 0x0000000905057223 */ /* 0x000fce0000000000 */
.L_x_149:
[----:B------:R-:W-:Y:S05]  /*4670*/  BSYNC.RECONVERGENT B0 ;  /* 0x0000000000007941 */ /* 0x000fea0003800200 */
.L_x_147:
        /* <DEDUP_REMOVED lines=14> */
.L_x_151:
[----:B------:R-:W-:Y:S05]  /*4760*/  BSYNC.RECONVERGENT B0 ;  /* 0x0000000000007941 */ /* 0x000fea0003800200 */
.L_x_150:
        /* <DEDUP_REMOVED lines=14> */
.L_x_153:
[----:B------:R-:W-:Y:S05]  /*4850*/  BSYNC.RECONVERGENT B0 ;  /* 0x0000000000007941 */ /* 0x000fea0003800200 */
.L_x_152:
[----:B------:R-:W-:-:S07]  /*4860*/  FADD R25, R25, R0 ;  /* 0x0000000019197221 */ /* 0x000fce0000000000 */
.L_x_85:
[----:B------:R-:W-:Y:S05]  /*4870*/  BSYNC.RECONVERGENT B1 ;  /* 0x0000000000017941 */ /* 0x000fea0003800200 */
.L_x_83:
[----:B0-----:R-:W0:Y:S01]  /*4880*/  MUFU.RCP R3, R8 ;  /* 0x0000000800037308 */ /* 0x001e220000001000 */
[----:B------:R-:W-:Y:S07]  /*4890*/  BSSY.RECONVERGENT B0, `(.L_x_154) ;  /* 0x000000d000007945 */ /* 0x000fee0003800200 */
        /* <DEDUP_REMOVED lines=8> */
[----:B------:R-:W-:Y:S02]  /*4920*/  MOV R18, R8 ;  /* 0x0000000800127202 */ /* 0x000fe40000000f00 */
[----:B------:R-:W-:-:S07]  /*4930*/  MOV R12, 0x4950 ;  /* 0x00004950000c7802 */ /* 0x000fce0000000f00 */
[----:B-----5:R-:W-:Y:S05]  /*4940*/  CALL.REL.NOINC `($__internal_1_$__cuda_sm3x_div_rn_noftz_f32_slowpath) ;  /* 0x0000000000cc7944 */ /* 0x020fea0003c00000 */
[----:B------:R-:W-:-:S07]  /*4950*/  MOV R2, R0 ;  /* 0x0000000000027202 */ /* 0x000fce0000000f00 */
.L_x_155:
[----:B------:R-:W-:Y:S05]  /*4960*/  BSYNC.RECONVERGENT B0 ;  /* 0x0000000000007941 */ /* 0x000fea0003800200 */
.L_x_154:
[----:B------:R-:W0:Y:S01]  /*4970*/  MUFU.RCP R3, R8 ;  /* 0x0000000800037308 */ /* 0x000e220000001000 */
        /* <DEDUP_REMOVED lines=12> */
.L_x_157:
[----:B------:R-:W-:Y:S05]  /*4a40*/  BSYNC.RECONVERGENT B0 ;  /* 0x0000000000007941 */ /* 0x000fea0003800200 */
.L_x_156:
[----:B------:R-:W0:Y:S02]  /*4a50*/  LDC.64 R4, c[0x0][0x380] ;  /* 0x0000e000ff047b82 */ /* 0x000e240000000a00 */
[----:B0-----:R-:W-:-:S05]  /*4a60*/  IMAD.WIDE R4, R10, 0x14, R4 ;  /* 0x000000140a047825 */ /* 0x001fca00078e0204 */
[----:B------:R-:W2:Y:S04]  /*4a70*/  LDG.E R3, desc[UR6][R4.64+0x8] ;  /* 0x0000080604037981 */ /* 0x000ea8000c1e1900 */
[----:B------:R-:W3:Y:S01]  /*4a80*/  LDG.E R9, desc[UR6][R4.64+0xc] ;  /* 0x00000c0604097981 */ /* 0x000ee2000c1e1900 */
[----:B--2---:R-:W-:Y:S01]  /*4a90*/  FFMA R2, R2, 0.0099999997764825820923, R3 ;  /* 0x3c23d70a02027823 */ /* 0x004fe20000000003 */
[----:B---3--:R-:W-:-:S03]  /*4aa0*/  FFMA R9, R0, 0.0099999997764825820923, R9 ;  /* 0x3c23d70a00097823 */ /* 0x008fc60000000009 */
[----:B-----5:R-:W-:Y:S01]  /*4ab0*/  FFMA R7, R2, 0.0099999997764825820923, R7 ;  /* 0x3c23d70a02077823 */ /* 0x020fe20000000007 */
[----:B------:R-:W-:Y:S01]  /*4ac0*/  STG.E desc[UR6][R4.64+0x8], R2 ;  /* 0x0000080204007986 */ /* 0x000fe2000c101906 */
[----:B------:R-:W-:-:S03]  /*4ad0*/  FFMA R3, R9, 0.0099999997764825820923, R6 ;  /* 0x3c23d70a09037823 */ /* 0x000fc60000000006 */
[----:B------:R-:W-:Y:S04]  /*4ae0*/  STG.E desc[UR6][R4.64], R7 ;  /* 0x0000000704007986 */ /* 0x000fe8000c101906 */
[----:B------:R-:W-:Y:S04]  /*4af0*/  STG.E desc[UR6][R4.64+0xc], R9 ;  /* 0x00000c0904007986 */ /* 0x000fe8000c101906 */
[----:B------:R-:W-:Y:S01]  /*4b00*/  STG.E desc[UR6][R4.64+0x4], R3 ;  /* 0x0000040304007986 */ /* 0x000fe2000c101906 */
[----:B------:R-:W-:Y:S05]  /*4b10*/  EXIT ;  /* 0x000000000000794d */ /* 0x000fea0003800000 */
        .weak           $__internal_0_$__cuda_sm20_sqrt_rn_f32_slowpath
        .type           $__internal_0_$__cuda_sm20_sqrt_rn_f32_slowpath,@function
        .size           $__internal_0_$__cuda_sm20_sqrt_rn_f32_slowpath,($__internal_1_$__cuda_sm3x_div_rn_noftz_f32_slowpath - $__internal_0_$__cuda_sm20_sqrt_rn_f32_slowpath)
$__internal_0_$__cuda_sm20_sqrt_rn_f32_slowpath:
[----:B------:R-:W-:-:S13]  /*4b20*/  LOP3.LUT P0, RZ, R11, 0x7fffffff, RZ, 0xc0, !PT ;  /* 0x7fffffff0bff7812 */ /* 0x000fda000780c0ff */
[----:B------:R-:W-:Y:S01]  /*4b30*/  @!P0 MOV R18, R11 ;  /* 0x0000000b00128202 */ /* 0x000fe20000000f00 */
[----:B------:R-:W-:Y:S06]  /*4b40*/  @!P0 BRA `(.L_x_158) ;  /* 0x0000000000408947 */ /* 0x000fec0003800000 */
[----:B------:R-:W-:-:S13]  /*4b50*/  FSETP.GEU.FTZ.AND P0, PT, R11, RZ, PT ;  /* 0x000000ff0b00720b */ /* 0x000fda0003f1e000 */
[----:B------:R-:W-:Y:S01]  /*4b60*/  @!P0 MOV R18, 0x7fffffff ;  /* 0x7fffffff00128802 */ /* 0x000fe20000000f00 */
[----:B------:R-:W-:Y:S06]  /*4b70*/  @!P0 BRA `(.L_x_158) ;  /* 0x0000000000348947 */ /* 0x000fec0003800000 */
[----:B------:R-:W-:-:S13]  /*4b80*/  FSETP.GTU.FTZ.AND P0, PT, |R11|, +INF , PT ;  /* 0x7f8000000b00780b */ /* 0x000fda0003f1c200 */
[----:B------:R-:W-:Y:S01]  /*4b90*/  @P0 FADD.FTZ R18, R11, 1 ;  /* 0x3f8000000b120421 */ /* 0x000fe20000010000 */
[----:B------:R-:W-:Y:S06]  /*4ba0*/  @P0 BRA `(.L_x_158) ;  /* 0x0000000000280947 */ /* 0x000fec0003800000 */
[----:B------:R-:W-:-:S13]  /*4bb0*/  FSETP.NEU.FTZ.AND P0, PT, |R11|, +INF , PT ;  /* 0x7f8000000b00780b */ /* 0x000fda0003f1d200 */
[----:B------:R-:W-:Y:S01]  /*4bc0*/  @P0 FFMA R17, R11, 1.84467440737095516160e+19, RZ ;  /* 0x5f8000000b110823 */ /* 0x000fe200000000ff */
[----:B------:R-:W-:-:S03]  /*4bd0*/  @!P0 MOV R18, R11 ;  /* 0x0000000b00128202 */ /* 0x000fc60000000f00 */
[----:B------:R-:W0:Y:S02]  /*4be0*/  @P0 MUFU.RSQ R12, R17 ;  /* 0x00000011000c0308 */ /* 0x000e240000001400 */
[----:B0-----:R-:W-:Y:S01]  /*4bf0*/  @P0 FMUL.FTZ R16, R17, R12 ;  /* 0x0000000c11100220 */ /* 0x001fe20000410000 */
[----:B------:R-:W-:-:S03]  /*4c00*/  @P0 FMUL.FTZ R12, R12, 0.5 ;  /* 0x3f0000000c0c0820 */ /* 0x000fc60000410000 */
[----:B------:R-:W-:-:S04]  /*4c10*/  @P0 FADD.FTZ R13, -R16, -RZ ;  /* 0x800000ff100d0221 */ /* 0x000fc80000010100 */
[----:B------:R-:W-:-:S04]  /*4c20*/  @P0 FFMA R13, R16, R13, R17 ;  /* 0x0000000d100d0223 */ /* 0x000fc80000000011 */
[----:B------:R-:W-:-:S04]  /*4c30*/  @P0 FFMA R12, R13, R12, R16 ;  /* 0x0000000c0d0c0223 */ /* 0x000fc80000000010 */
[----:B------:R-:W-:-:S07]  /*4c40*/  @P0 FMUL.FTZ R18, R12, 2.3283064365386962891e-10 ;  /* 0x2f8000000c120820 */ /* 0x000fce0000410000 */
.L_x_158:
[----:B------:R-:W-:Y:S01]  /*4c50*/  HFMA2 R13, -RZ, RZ, 0, 0 ;  /* 0x00000000ff0d7431 */ /* 0x000fe200000001ff */
[----:B------:R-:W-:-:S04]  /*4c60*/  MOV R12, R0 ;  /* 0x00000000000c7202 */ /* 0x000fc80000000f00 */
[----:B------:R-:W-:Y:S05]  /*4c70*/  RET.REL.NODEC R12 `(_Z16update_positionsP4Bodyi) ;  /* 0xffffffb00ce07950 */ /* 0x000fea0003c3ffff */
        .weak           $__internal_1_$__cuda_sm3x_div_rn_noftz_f32_slowpath
        .type           $__internal_1_$__cuda_sm3x_div_rn_noftz_f32_slowpath,@function
        .size           $__internal_1_$__cuda_sm3x_div_rn_noftz_f32_slowpath,(.L_x_172 - $__internal_1_$__cuda_sm3x_div_rn_noftz_f32_slowpath)
$__internal_1_$__cuda_sm3x_div_rn_noftz_f32_slowpath:
[----:B------:R-:W-:Y:S01]  /*4c80*/  SHF.R.U32.HI R11, RZ, 0x17, R18 ;  /* 0x00000017ff0b7819 */ /* 0x000fe20000011612 */
[----:B------:R-:W-:Y:S01]  /*4c90*/  BSSY.RECONVERGENT B2, `(.L_x_159) ;  /* 0x0000062000027945 */ /* 0x000fe20003800200 */
[----:B------:R-:W-:Y:S02]  /*4ca0*/  SHF.R.U32.HI R16, RZ, 0x17, R27 ;  /* 0x00000017ff107819 */ /* 0x000fe4000001161b */
[----:B------:R-:W-:Y:S02]  /*4cb0*/  LOP3.LUT R11, R11, 0xff, RZ, 0xc0, !PT ;  /* 0x000000ff0b0b7812 */ /* 0x000fe400078ec0ff */
[----:B------:R-:W-:Y:S02]  /*4cc0*/  LOP3.LUT R16, R16, 0xff, RZ, 0xc0, !PT ;  /* 0x000000ff10107812 */ /* 0x000fe400078ec0ff */
[----:B------:R-:W-:Y:S02]  /*4cd0*/  IADD3 R0, PT, PT, R11, -0x1, RZ ;  /* 0xffffffff0b007810 */ /* 0x000fe40007ffe0ff */
[----:B------:R-:W-:-:S02]  /*4ce0*/  IADD3 R17, PT, PT, R16, -0x1, RZ ;  /* 0xffffffff10117810 */ /* 0x000fc40007ffe0ff */
[----:B------:R-:W-:-:S04]  /*4cf0*/  ISETP.GT.U32.AND P0, PT, R0, 0xfd, PT ;  /* 0x000000fd0000780c */ /* 0x000fc80003f04070 */
[----:B------:R-:W-:-:S13]  /*4d00*/  ISETP.GT.U32.OR P0, PT, R17, 0xfd, P0 ;  /* 0x000000fd1100780c */ /* 0x000fda0000704470 */
[----:B------:R-:W-:Y:S01]  /*4d10*/  @!P0 MOV R13, RZ ;  /* 0x000000ff000d8202 */ /* 0x000fe20000000f00 */
[----:B------:R-:W-:Y:S06]  /*4d20*/  @!P0 BRA `(.L_x_160) ;  /* 0x00000000005c8947 */ /* 0x000fec0003800000 */
[----:B------:R-:W-:Y:S02]  /*4d30*/  FSETP.GTU.FTZ.AND P0, PT, |R27|, +INF , PT ;  /* 0x7f8000001b00780b */ /* 0x000fe40003f1c200 */
[----:B------:R-:W-:-:S04]  /*4d40*/  FSETP.GTU.FTZ.AND P1, PT, |R18|, +INF , PT ;  /* 0x7f8000001200780b */ /* 0x000fc80003f3c200 */
[----:B------:R-:W-:-:S13]  /*4d50*/  PLOP3.LUT P0, PT, P0, P1, PT, 0xf8, 0x8f ;  /* 0x00000000008f781c */ /* 0x000fda0000703f70 */
[----:B------:R-:W-:Y:S05]  /*4d60*/  @P0 BRA `(.L_x_161) ;  /* 0x00000004004c0947 */ /* 0x000fea0003800000 */
[----:B------:R-:W-:-:S13]  /*4d70*/  LOP3.LUT P0, RZ, R18, 0x7fffffff, R27, 0xc8, !PT ;  /* 0x7fffffff12ff7812 */ /* 0x000fda000780c81b */
[----:B------:R-:W-:Y:S05]  /*4d80*/  @!P0 BRA `(.L_x_162) ;  /* 0x00000004003c8947 */ /* 0x000fea0003800000 */
[C---:B------:R-:W-:Y:S02]  /*4d90*/  FSETP.NEU.FTZ.AND P3, PT, |R27|.reuse, +INF , PT ;  /* 0x7f8000001b00780b */ /* 0x040fe40003f7d200 */
[----:B------:R-:W-:Y:S02]  /*4da0*/  FSETP.NEU.FTZ.AND P1, PT, |R18|, +INF , PT ;  /* 0x7f8000001200780b */ /* 0x000fe40003f3d200 */
[----:B------:R-:W-:-:S11]  /*4db0*/  FSETP.NEU.FTZ.AND P0, PT, |R27|, +INF , PT ;  /* 0x7f8000001b00780b */ /* 0x000fd60003f1d200 */
[----:B------:R-:W-:Y:S05]  /*4dc0*/  @!P1 BRA !P3, `(.L_x_162) ;  /* 0x00000004002c9947 */ /* 0x000fea0005800000 */
[----:B------:R-:W-:-:S04]  /*4dd0*/  LOP3.LUT P3, RZ, R27, 0x7fffffff, RZ, 0xc0, !PT ;  /* 0x7fffffff1bff7812 */ /* 0x000fc8000786c0ff */
[----:B------:R-:W-:-:S13]  /*4de0*/  PLOP3.LUT P1, PT, P1, P3, PT, 0x2f, 0xf2 ;  /* 0x0000000000f2781c */ /* 0x000fda0000f26577 */
[----:B------:R-:W-:Y:S05]  /*4df0*/  @P1 BRA `(.L_x_163) ;  /* 0x0000000400181947 */ /* 0x000fea0003800000 */
[----:B------:R-:W-:-:S04]  /*4e00*/  LOP3.LUT P1, RZ, R18, 0x7fffffff, RZ, 0xc0, !PT ;  /* 0x7fffffff12ff7812 */ /* 0x000fc8000782c0ff */
[----:B------:R-:W-:-:S13]  /*4e10*/  PLOP3.LUT P0, PT, P0, P1, PT, 0x2f, 0xf2 ;  /* 0x0000000000f2781c */ /* 0x000fda0000702577 */
[----:B------:R-:W-:Y:S05]  /*4e20*/  @P0 BRA `(.L_x_164) ;  /* 0x0000000400000947 */ /* 0x000fea0003800000 */
[----:B------:R-:W-:Y:S02]  /*4e30*/  ISETP.GE.AND P0, PT, R17, RZ, PT ;  /* 0x000000ff1100720c */ /* 0x000fe40003f06270 */
[----:B------:R-:W-:-:S11]  /*4e40*/  ISETP.GE.AND P1, PT, R0, RZ, PT ;  /* 0x000000ff0000720c */ /* 0x000fd60003f26270 */
[----:B------:R-:W-:Y:S01]  /*4e50*/  @P0 MOV R13, RZ ;  /* 0x000000ff000d0202 */ /* 0x000fe20000000f00 */
[----:B------:R-:W-:Y:S01]  /*4e60*/  @!P0 FFMA R27, R27, 1.84467440737095516160e+19, RZ ;  /* 0x5f8000001b1b8823 */ /* 0x000fe200000000ff */
[----:B------:R-:W-:Y:S01]  /*4e70*/  @!P0 MOV R13, 0xffffffc0 ;  /* 0xffffffc0000d8802 */ /* 0x000fe20000000f00 */
[----:B------:R-:W-:-:S03]  /*4e80*/  @!P1 FFMA R18, R18, 1.84467440737095516160e+19, RZ ;  /* 0x5f80000012129823 */ /* 0x000fc600000000ff */
[----:B------:R-:W-:-:S07]  /*4e90*/  @!P1 IADD3 R13, PT, PT, R13, 0x40, RZ ;  /* 0x000000400d0d9810 */ /* 0x000fce0007ffe0ff */
.L_x_160:
[----:B------:R-:W-:Y:S01]  /*4ea0*/  LEA R17, R11, 0xc0800000, 0x17 ;  /* 0xc08000000b117811 */ /* 0x000fe200078eb8ff */
[----:B------:R-:W-:Y:S01]  /*4eb0*/  BSSY.RECONVERGENT B3, `(.L_x_165) ;  /* 0x0000036000037945 */ /* 0x000fe20003800200 */
[----:B------:R-:W-:Y:S02]  /*4ec0*/  IADD3 R16, PT, PT, R16, -0x7f, RZ ;  /* 0xffffff8110107810 */ /* 0x000fe40007ffe0ff */
[----:B------:R-:W-:-:S03]  /*4ed0*/  IADD3 R26, PT, PT, -R17, R18, RZ ;  /* 0x00000012111a7210 */ /* 0x000fc60007ffe1ff */
[----:B------:R-:W-:Y:S01]  /*4ee0*/  IMAD R0, R16, -0x800000, R27 ;  /* 0xff80000010007824 */ /* 0x000fe200078e021b */
[----:B------:R-:W0:Y:S01]  /*4ef0*/  MUFU.RCP R18, R26 ;  /* 0x0000001a00127308 */ /* 0x000e220000001000 */
[----:B------:R-:W-:Y:S01]  /*4f00*/  FADD.FTZ R17, -R26, -RZ ;  /* 0x800000ff1a117221 */ /* 0x000fe20000010100 */
[----:B------:R-:W-:-:S04]  /*4f10*/  IADD3 R16, PT, PT, R16, 0x7f, -R11 ;  /* 0x0000007f10107810 */ /* 0x000fc80007ffe80b */
[----:B------:R-:W-:Y:S01]  /*4f20*/  IADD3 R13, PT, PT, R16, R13, RZ ;  /* 0x0000000d100d7210 */ /* 0x000fe20007ffe0ff */
[----:B0-----:R-:W-:-:S04]  /*4f30*/  FFMA R19, R18, R17, 1 ;  /* 0x3f80000012137423 */ /* 0x001fc80000000011 */
[----:B------:R-:W-:-:S04]  /*4f40*/  FFMA R19, R18, R19, R18 ;  /* 0x0000001312137223 */ /* 0x000fc80000000012 */
[----:B------:R-:W-:-:S04]  /*4f50*/  FFMA R18, R0, R19, RZ ;  /* 0x0000001300127223 */ /* 0x000fc800000000ff */
[----:B------:R-:W-:-:S04]  /*4f60*/  FFMA R20, R17, R18, R0 ;  /* 0x0000001211147223 */ /* 0x000fc80000000000 */
[----:B------:R-:W-:-:S04]  /*4f70*/  FFMA R20, R19, R20, R18 ;  /* 0x0000001413147223 */ /* 0x000fc80000000012 */
[----:B------:R-:W-:-:S04]  /*4f80*/  FFMA R17, R17, R20, R0 ;  /* 0x0000001411117223 */ /* 0x000fc80000000000 */
[----:B------:R-:W-:-:S05]  /*4f90*/  FFMA R0, R19, R17, R20 ;  /* 0x0000001113007223 */ /* 0x000fca0000000014 */
[----:B------:R-:W-:-:S04]  /*4fa0*/  SHF.R.U32.HI R11, RZ, 0x17, R0 ;  /* 0x00000017ff0b7819 */ /* 0x000fc80000011600 */
[----:B------:R-:W-:-:S04]  /*4fb0*/  LOP3.LUT R16, R11, 0xff, RZ, 0xc0, !PT ;  /* 0x000000ff0b107812 */ /* 0x000fc800078ec0ff */
[----:B------:R-:W-:-:S04]  /*4fc0*/  IADD3 R11, PT, PT, R16, R13, RZ ;  /* 0x0000000d100b7210 */ /* 0x000fc80007ffe0ff */
[----:B------:R-:W-:-:S04]  /*4fd0*/  IADD3 R16, PT, PT, R11, -0x1, RZ ;  /* 0xffffffff0b107810 */ /* 0x000fc80007ffe0ff */
[----:B------:R-:W-:-:S13]  /*4fe0*/  ISETP.GE.U32.AND P0, PT, R16, 0xfe, PT ;  /* 0x000000fe1000780c */ /* 0x000fda0003f06070 */
[----:B------:R-:W-:Y:S05]  /*4ff0*/  @!P0 BRA `(.L_x_166) ;  /* 0x0000000000808947 */ /* 0x000fea0003800000 */
[----:B------:R-:W-:-:S13]  /*5000*/  ISETP.GT.AND P0, PT, R11, 0xfe, PT ;  /* 0x000000fe0b00780c */ /* 0x000fda0003f04270 */
[----:B------:R-:W-:Y:S05]  /*5010*/  @P0 BRA `(.L_x_167) ;  /* 0x00000000006c0947 */ /* 0x000fea0003800000 */
[----:B------:R-:W-:-:S13]  /*5020*/  ISETP.GE.AND P0, PT, R11, 0x1, PT ;  /* 0x000000010b00780c */ /* 0x000fda0003f06270 */
[----:B------:R-:W-:Y:S05]  /*5030*/  @P0 BRA `(.L_x_168) ;  /* 0x0000000000740947 */ /* 0x000fea0003800000 */
[----:B------:R-:W-:Y:S02]  /*5040*/  ISETP.GE.AND P0, PT, R11, -0x18, PT ;  /* 0xffffffe80b00780c */ /* 0x000fe40003f06270 */
[----:B------:R-:W-:-:S11]  /*5050*/  LOP3.LUT R0, R0, 0x80000000, RZ, 0xc0, !PT ;  /* 0x8000000000007812 */ /* 0x000fd600078ec0ff */
[----:B------:R-:W-:Y:S05]  /*5060*/  @!P0 BRA `(.L_x_168) ;  /* 0x0000000000688947 */ /* 0x000fea0003800000 */
[CCC-:B------:R-:W-:Y:S01]  /*5070*/  FFMA.RZ R13, R19.reuse, R17.reuse, R20.reuse ;  /* 0x00000011130d7223 */ /* 0x1c0fe2000000c014 */
[CCC-:B------:R-:W-:Y:S01]  /*5080*/  FFMA.RP R16, R19.reuse, R17.reuse, R20.reuse ;  /* 0x0000001113107223 */ /* 0x1c0fe20000008014 */
[----:B------:R-:W-:Y:S01]  /*5090*/  FFMA.RM R19, R19, R17, R20 ;  /* 0x0000001113137223 */ /* 0x000fe20000004014 */
[----:B------:R-:W-:Y:S02]  /*50a0*/  IADD3 R17, PT, PT, R11, 0x20, RZ ;  /* 0x000000200b117810 */ /* 0x000fe40007ffe0ff */
[----:B------:R-:W-:Y:S02]  /*50b0*/  LOP3.LUT R13, R13, 0x7fffff, RZ, 0xc0, !PT ;  /* 0x007fffff0d0d7812 */ /* 0x000fe400078ec0ff */
[----:B------:R-:W-:Y:S02]  /*50c0*/  ISETP.NE.AND P3, PT, R11, RZ, PT ;  /* 0x000000ff0b00720c */ /* 0x000fe40003f65270 */
[----:B------:R-:W-:Y:S02]  /*50d0*/  LOP3.LUT R18, R13, 0x800000, RZ, 0xfc, !PT ;  /* 0x008000000d127812 */ /* 0x000fe400078efcff */
[----:B------:R-:W-:-:S02]  /*50e0*/  ISETP.NE.AND P1, PT, R11, RZ, PT ;  /* 0x000000ff0b00720c */ /* 0x000fc40003f25270 */
[----:B------:R-:W-:Y:S02]  /*50f0*/  IADD3 R11, PT, PT, -R11, RZ, RZ ;  /* 0x000000ff0b0b7210 */ /* 0x000fe40007ffe1ff */
[----:B------:R-:W-:Y:S02]  /*5100*/  SHF.L.U32 R17, R18, R17, RZ ;  /* 0x0000001112117219 */ /* 0x000fe400000006ff */
[----:B------:R-:W-:Y:S02]  /*5110*/  FSETP.NEU.FTZ.AND P0, PT, R16, R19, PT ;  /* 0x000000131000720b */ /* 0x000fe40003f1d000 */
[----:B------:R-:W-:Y:S02]  /*5120*/  SEL R11, R11, RZ, P3 ;  /* 0x000000ff0b0b7207 */ /* 0x000fe40001800000 */
[----:B------:R-:W-:Y:S02]  /*5130*/  ISETP.NE.AND P1, PT, R17, RZ, P1 ;  /* 0x000000ff1100720c */ /* 0x000fe40000f25270 */
[----:B------:R-:W-:-:S02]  /*5140*/  SHF.R.U32.HI R18, RZ, R11, R18 ;  /* 0x0000000bff127219 */ /* 0x000fc40000011612 */
[----:B------:R-:W-:Y:S02]  /*5150*/  PLOP3.LUT P0, PT, P0, P1, PT, 0xf8, 0x8f ;  /* 0x00000000008f781c */ /* 0x000fe40000703f70 */
[----:B------:R-:W-:Y:S02]  /*5160*/  SHF.R.U32.HI R13, RZ, 0x1, R18 ;  /* 0x00000001ff0d7819 */ /* 0x000fe40000011612 */
[----:B------:R-:W-:-:S04]  /*5170*/  SEL R16, RZ, 0x1, !P0 ;  /* 0x00000001ff107807 */ /* 0x000fc80004000000 */
[----:B------:R-:W-:-:S04]  /*5180*/  LOP3.LUT R11, R16, 0x1, R13, 0xf8, !PT ;  /* 0x00000001100b7812 */ /* 0x000fc800078ef80d */
[----:B------:R-:W-:-:S04]  /*5190*/  LOP3.LUT R18, R11, R18, RZ, 0xc0, !PT ;  /* 0x000000120b127212 */ /* 0x000fc800078ec0ff */
[----:B------:R-:W-:-:S04]  /*51a0*/  IADD3 R13, PT, PT, R13, R18, RZ ;  /* 0x000000120d0d7210 */ /* 0x000fc80007ffe0ff */
[----:B------:R-:W-:Y:S01]  /*51b0*/  LOP3.LUT R0, R13, R0, RZ, 0xfc, !PT ;  /* 0x000000000d007212 */ /* 0x000fe200078efcff */
[----:B------:R-:W-:Y:S06]  /*51c0*/  BRA `(.L_x_168) ;  /* 0x0000000000107947 */ /* 0x000fec0003800000 */
.L_x_167:
[----:B------:R-:W-:-:S04]  /*51d0*/  LOP3.LUT R0, R0, 0x80000000, RZ, 0xc0, !PT ;  /* 0x8000000000007812 */ /* 0x000fc800078ec0ff */
[----:B------:R-:W-:Y:S01]  /*51e0*/  LOP3.LUT R0, R0, 0x7f800000, RZ, 0xfc, !PT ;  /* 0x7f80000000007812 */ /* 0x000fe200078efcff */
[----:B------:R-:W-:Y:S06]  /*51f0*/  BRA `(.L_x_168) ;  /* 0x0000000000047947 */ /* 0x000fec0003800000 */
.L_x_166:
[----:B------:R-:W-:-:S07]  /*5200*/  LEA R0, R13, R0, 0x17 ;  /* 0x000000000d007211 */ /* 0x000fce00078eb8ff */
.L_x_168:
[----:B------:R-:W-:Y:S05]  /*5210*/  BSYNC.RECONVERGENT B3 ;  /* 0x0000000000037941 */ /* 0x000fea0003800200 */
.L_x_165:
[----:B------:R-:W-:Y:S05]  /*5220*/  BRA `(.L_x_169) ;  /* 0x0000000000207947 */ /* 0x000fea0003800000 */
.L_x_164:
[----:B------:R-:W-:-:S04]  /*5230*/  LOP3.LUT R18, R18, 0x80000000, R27, 0x48, !PT ;  /* 0x8000000012127812 */ /* 0x000fc800078e481b */
[----:B------:R-:W-:Y:S01]  /*5240*/  LOP3.LUT R0, R18, 0x7f800000, RZ, 0xfc, !PT ;  /* 0x7f80000012007812 */ /* 0x000fe200078efcff */
[----:B------:R-:W-:Y:S06]  /*5250*/  BRA `(.L_x_169) ;  /* 0x0000000000147947 */ /* 0x000fec0003800000 */
.L_x_163:
[----:B------:R-:W-:Y:S01]  /*5260*/  LOP3.LUT R0, R18, 0x80000000, R27, 0x48, !PT ;  /* 0x8000000012007812 */ /* 0x000fe200078e481b */
[----:B------:R-:W-:Y:S06]  /*5270*/  BRA `(.L_x_169) ;  /* 0x00000000000c7947 */ /* 0x000fec0003800000 */
.L_x_162:
[----:B------:R-:W0:Y:S01]  /*5280*/  MUFU.RSQ R0, -QNAN ;  /* 0xffc0000000007908 */ /* 0x000e220000001400 */
[----:B------:R-:W-:Y:S05]  /*5290*/  BRA `(.L_x_169) ;  /* 0x0000000000047947 */ /* 0x000fea0003800000 */
.L_x_161:
[----:B------:R-:W-:-:S07]  /*52a0*/  FADD.FTZ R0, R27, R18 ;  /* 0x000000121b007221 */ /* 0x000fce0000010000 */
.L_x_169:
[----:B------:R-:W-:Y:S05]  /*52b0*/  BSYNC.RECONVERGENT B2 ;  /* 0x0000000000027941 */ /* 0x000fea0003800200 */
.L_x_159:
[----:B------:R-:W-:-:S04]  /*52c0*/  HFMA2 R13, -RZ, RZ, 0, 0 ;  /* 0x00000000ff0d7431 */ /* 0x000fc800000001ff */
[----:B0-----:R-:W-:Y:S05]  /*52d0*/  RET.REL.NODEC R12 `(_Z16update_positionsP4Bodyi) ;  /* 0xffffffac0c487950 */ /* 0x001fea0003c3ffff */
.L_x_170:
[----:B------:R-:W-:-:S00]  /*52e0*/  BRA `(.L_x_170) ;  /* 0xfffffffc00fc7947 */ /* 0x000fc0000383ffff */
[----:B------:R-:W-:-:S00]  /*52f0*/  NOP ;  /* 0x0000000000007918 */ /* 0x000fc00000000000 */
        /* <DEDUP_REMOVED lines=8> */
.L_x_172:


//--------------------- .nv.shared.reserved.0     --------------------------
	.section	.nv.shared.reserved.0,"aw",@nobits
	.weak		__nv_reservedSMEM_offset_0_alias
	.size		__nv_reservedSMEM_offset_0_alias, 0, 64
	.other		__nv_reservedSMEM_offset_0_alias,@"STO_CUDA_RESERVED_SHARED STV_DEFAULT"
__nv_reservedSMEM_offset_0_alias:
	.zero		0
	.zero		64


//--------------------- .nv.constant0._Z16update_positionsP4Bodyi --------------------------
	.section	.nv.constant0._Z16update_positionsP4Bodyi,"a",@progbits
	.sectionflags	@""
	.align	4
.nv.constant0._Z16update_positionsP4Bodyi:
	.zero		908


//--------------------- SYMBOLS --------------------------

	.type		.nv.reservedSmem.offset0,@object
	.size		.nv.reservedSmem.offset0,0x4
